def attn_fwd(
    Q,
    K,
    V,
    Out,
    Lse,
    sm_scale,
    stride_qz,
    stride_qh,
    stride_qm,
    stride_qk,
    stride_kz,
    stride_kh,
    stride_kn,
    stride_kk,
    stride_vz,
    stride_vh,
    stride_vn,
    stride_vk,
    stride_oz,
    stride_oh,
    stride_om,
    stride_ok,
    seqlen_q,
    seqlen_k,
    BLOCK_M: tl.constexpr,
    BLOCK_N: tl.constexpr,
    HEAD_DIM: tl.constexpr,
    CAUSAL: tl.constexpr,
):
    start_m = tl.program_id(0)
    off_hz = tl.program_id(1)
    q_off = off_hz * stride_qh
    k_off = off_hz * stride_kh
    v_off = off_hz * stride_vh
    offs_m = start_m * BLOCK_M + tl.arange(0, BLOCK_M)
    offs_d = tl.arange(0, HEAD_DIM)
    offs_n = tl.arange(0, BLOCK_N)
    q_ptrs = Q + q_off + offs_m[:, None] * stride_qm + offs_d[None, :] * stride_qk
    k_ptrs = K + k_off + offs_d[:, None] * stride_kk + offs_n[None, :] * stride_kn
    v_ptrs = V + v_off + offs_n[:, None] * stride_vn + offs_d[None, :] * stride_vk
    m_i = tl.full([BLOCK_M], float("-inf"), dtype=tl.float32)
    l_i = tl.zeros([BLOCK_M], dtype=tl.float32) + 1.0
    acc = tl.zeros([BLOCK_M, HEAD_DIM], dtype=tl.float32)
    q = tl.load(q_ptrs)
    acc, l_i, m_i = _attn_fwd_inner(
        acc,
        l_i,
        m_i,
        q,
        k_ptrs,
        v_ptrs,
        sm_scale,
        stride_kn,
        stride_vn,
        start_m,
        seqlen_k,
        BLOCK_M,
        BLOCK_N,
        HEAD_DIM,
        CAUSAL,
    )
    acc = acc / l_i[:, None]
    lse = m_i + tl.math.log2(l_i) / 1.4426950408889634
    o_ptrs = (
        Out
        + off_hz * stride_oh
        + offs_m[:, None] * stride_om
        + offs_d[None, :] * stride_ok
    )
    tl.store(o_ptrs, acc.to(Out.dtype.element_ty))
    tl.store(Lse + off_hz * seqlen_q + offs_m, lse)

# config = {"BLOCK_M": 32, "BLOCK_N": 16, "HEAD_DIM": 32, "arch": "sm_80", "causal": false, "dtype": "bf16", "num_stages": 2, "num_warps": 4}
# arch = sm_80


// ===== COMPILED SASS (sm_80) =====

	.target	sm_80

	.elftype	@"ET_EXEC"


//--------------------- .note.nv.tkinfo           --------------------------
	.section	.note.nv.tkinfo,"",@"SHT_NOTE"
	.sectionflags	@"SHF_NOTE_NV_TKINFO"
	.tkinfo
        /*0018*/ 	.word	0x00000002
        /*0030*/ 	.string	""
        /*0030*/ 	.string	"ptxas"
        /*0030*/ 	.string	"Cuda compilation tools, release 13.0, V13.0.88"
        /*0030*/ 	.string	"Build cuda_13.0.r13.0/compiler.36424714_0"
        /*0030*/ 	.string	"-v  -suppress-debug-info  -lineinfo  -arch sm_80 "



//--------------------- .note.nv.cuinfo           --------------------------
	.section	.note.nv.cuinfo,"",@"SHT_NOTE"
	.sectionflags	@"SHF_NOTE_NV_CUINFO"
        /*0018*/ 	.short	0x0002
        /*001a*/ 	.short	0x0050
        /*001c*/ 	.short	0x0082
	.zero		2


//--------------------- .nv.info                  --------------------------
	.section	.nv.info,"",@"SHT_CUDA_INFO"
	.align	4


	//----- nvinfo : EIATTR_REGCOUNT
	.align		4
        /*0000*/ 	.byte	0x04, 0x2f
        /*0002*/ 	.short	(.L_2 - .L_1)
	.align		4
.L_1:
        /*0004*/ 	.word	index@(attn_fwd)
        /*0008*/ 	.word	0x00000048


	//----- nvinfo : EIATTR_FRAME_SIZE
	.align		4
.L_2:
        /*000c*/ 	.byte	0x04, 0x11
        /*000e*/ 	.short	(.L_4 - .L_3)
	.align		4
.L_3:
        /*0010*/ 	.word	index@(attn_fwd)
        /*0014*/ 	.word	0x00000000


	//----- nvinfo : EIATTR_MIN_STACK_SIZE
	.align		4
.L_4:
        /*0018*/ 	.byte	0x04, 0x12
        /*001a*/ 	.short	(.L_6 - .L_5)
	.align		4
.L_5:
        /*001c*/ 	.word	index@(attn_fwd)
        /*0020*/ 	.word	0x00000000
.L_6:


//--------------------- .nv.info.attn_fwd         --------------------------
	.section	.nv.info.attn_fwd,"",@"SHT_CUDA_INFO"
	.sectionflags	@""
	.align	4


	//----- nvinfo : EIATTR_CUDA_API_VERSION
	.align		4
        /*0000*/ 	.byte	0x04, 0x37
        /*0002*/ 	.short	(.L_8 - .L_7)
.L_7:
        /*0004*/ 	.word	0x00000082


	//----- nvinfo : EIATTR_SW2861232_WAR
	.align		4
.L_8:
        /*0008*/ 	.byte	0x01, 0x35
	.zero		2


	//----- nvinfo : EIATTR_PARAM_CBANK
	.align		4
        /*000c*/ 	.byte	0x04, 0x0a
        /*000e*/ 	.short	(.L_10 - .L_9)
	.align		4
.L_9:
        /*0010*/ 	.word	index@(.nv.constant0.attn_fwd)
        /*0014*/ 	.short	0x0160
        /*0016*/ 	.short	0x0088


	//----- nvinfo : EIATTR_CBANK_PARAM_SIZE
	.align		4
.L_10:
        /*0018*/ 	.byte	0x03, 0x19
        /*001a*/ 	.short	0x0088


	//----- nvinfo : EIATTR_KPARAM_INFO
	.align		4
        /*001c*/ 	.byte	0x04, 0x17
        /*001e*/ 	.short	(.L_12 - .L_11)
.L_11:
        /*0020*/ 	.word	0x00000000
        /*0024*/ 	.short	0x0019
        /*0026*/ 	.short	0x0080
        /*0028*/ 	.byte	0x00, 0xf4, 0x21, 0x00


	//----- nvinfo : EIATTR_KPARAM_INFO
	.align		4
.L_12:
        /*002c*/ 	.byte	0x04, 0x17
        /*002e*/ 	.short	(.L_14 - .L_13)
.L_13:
        /*0030*/ 	.word	0x00000000
        /*0034*/ 	.short	0x0018
        /*0036*/ 	.short	0x0078
        /*0038*/ 	.byte	0x00, 0xf4, 0x21, 0x00


	//----- nvinfo : EIATTR_KPARAM_INFO
	.align		4
.L_14:
        /*003c*/ 	.byte	0x04, 0x17
        /*003e*/ 	.short	(.L_16 - .L_15)
.L_15:
        /*0040*/ 	.word	0x00000000
        /*0044*/ 	.short	0x0017
        /*0046*/ 	.short	0x0070
        /*0048*/ 	.byte	0x00, 0xf0, 0x11, 0x00


	//----- nvinfo : EIATTR_KPARAM_INFO
	.align		4
.L_16:
        /*004c*/ 	.byte	0x04, 0x17
        /*004e*/ 	.short	(.L_18 - .L_17)
.L_17:
        /*0050*/ 	.word	0x00000000
        /*0054*/ 	.short	0x0016
        /*0056*/ 	.short	0x006c
        /*0058*/ 	.byte	0x00, 0xf0, 0x11, 0x00


	//----- nvinfo : EIATTR_KPARAM_INFO
	.align		4
.L_18:
        /*005c*/ 	.byte	0x04, 0x17
        /*005e*/ 	.short	(.L_20 - .L_19)
.L_19:
        /*0060*/ 	.word	0x00000000
        /*0064*/ 	.short	0x0015
        /*0066*/ 	.short	0x0068
        /*0068*/ 	.byte	0x00, 0xf0, 0x11, 0x00


	//----- nvinfo : EIATTR_KPARAM_INFO
	.align		4
.L_20:
        /*006c*/ 	.byte	0x04, 0x17
        /*006e*/ 	.short	(.L_22 - .L_21)
.L_21:
        /*0070*/ 	.word	0x00000000
        /*0074*/ 	.short	0x0014
        /*0076*/ 	.short	0x0064
        /*0078*/ 	.byte	0x00, 0xf0, 0x11, 0x00


	//----- nvinfo : EIATTR_KPARAM_INFO
	.align		4
.L_22:
        /*007c*/ 	.byte	0x04, 0x17
        /*007e*/ 	.short	(.L_24 - .L_23)
.L_23:
        /*0080*/ 	.word	0x00000000
        /*0084*/ 	.short	0x0013
        /*0086*/ 	.short	0x0060
        /*0088*/ 	.byte	0x00, 0xf0, 0x11, 0x00


	//----- nvinfo : EIATTR_KPARAM_INFO
	.align		4
.L_24:
        /*008c*/ 	.byte	0x04, 0x17
        /*008e*/ 	.short	(.L_26 - .L_25)
.L_25:
        /*0090*/ 	.word	0x00000000
        /*0094*/ 	.short	0x0012
        /*0096*/ 	.short	0x005c
        /*0098*/ 	.byte	0x00, 0xf0, 0x11, 0x00


	//----- nvinfo : EIATTR_KPARAM_INFO
	.align		4
.L_26:
        /*009c*/ 	.byte	0x04, 0x17
        /*009e*/ 	.short	(.L_28 - .L_27)
.L_27:
        /*00a0*/ 	.word	0x00000000
        /*00a4*/ 	.short	0x0011
        /*00a6*/ 	.short	0x0058
        /*00a8*/ 	.byte	0x00, 0xf0, 0x11, 0x00


	//----- nvinfo : EIATTR_KPARAM_INFO
	.align		4
.L_28:
        /*00ac*/ 	.byte	0x04, 0x17
        /*00ae*/ 	.short	(.L_30 - .L_29)
.L_29:
        /*00b0*/ 	.word	0x00000000
        /*00b4*/ 	.short	0x0010
        /*00b6*/ 	.short	0x0054
        /*00b8*/ 	.byte	0x00, 0xf0, 0x11, 0x00


	//----- nvinfo : EIATTR_KPARAM_INFO
	.align		4
.L_30:
        /*00bc*/ 	.byte	0x04, 0x17
        /*00be*/ 	.short	(.L_32 - .L_31)
.L_31:
        /*00c0*/ 	.word	0x00000000
        /*00c4*/ 	.short	0x000f
        /*00c6*/ 	.short	0x0050
        /*00c8*/ 	.byte	0x00, 0xf0, 0x11, 0x00


	//----- nvinfo : EIATTR_KPARAM_INFO
	.align		4
.L_32:
        /*00cc*/ 	.byte	0x04, 0x17
        /*00ce*/ 	.short	(.L_34 - .L_33)
.L_33:
        /*00d0*/ 	.word	0x00000000
        /*00d4*/ 	.short	0x000e
        /*00d6*/ 	.short	0x004c
        /*00d8*/ 	.byte	0x00, 0xf0, 0x11, 0x00


	//----- nvinfo : EIATTR_KPARAM_INFO
	.align		4
.L_34:
        /*00dc*/ 	.byte	0x04, 0x17
        /*00de*/ 	.short	(.L_36 - .L_35)
.L_35:
        /*00e0*/ 	.word	0x00000000
        /*00e4*/ 	.short	0x000d
        /*00e6*/ 	.short	0x0048
        /*00e8*/ 	.byte	0x00, 0xf0, 0x11, 0x00


	//----- nvinfo : EIATTR_KPARAM_INFO
	.align		4
.L_36:
        /*00ec*/ 	.byte	0x04, 0x17
        /*00ee*/ 	.short	(.L_38 - .L_37)
.L_37:
        /*00f0*/ 	.word	0x00000000
        /*00f4*/ 	.short	0x000c
        /*00f6*/ 	.short	0x0044
        /*00f8*/ 	.byte	0x00, 0xf0, 0x11, 0x00


	//----- nvinfo : EIATTR_KPARAM_INFO
	.align		4
.L_38:
        /*00fc*/ 	.byte	0x04, 0x17
        /*00fe*/ 	.short	(.L_40 - .L_39)
.L_39:
        /*0100*/ 	.word	0x00000000
        /*0104*/ 	.short	0x000b
        /*0106*/ 	.short	0x0040
        /*0108*/ 	.byte	0x00, 0xf0, 0x11, 0x00


	//----- nvinfo : EIATTR_KPARAM_INFO
	.align		4
.L_40:
        /*010c*/ 	.byte	0x04, 0x17
        /*010e*/ 	.short	(.L_42 - .L_41)
.L_41:
        /*0110*/ 	.word	0x00000000
        /*0114*/ 	.short	0x000a
        /*0116*/ 	.short	0x003c
        /*0118*/ 	.byte	0x00, 0xf0, 0x11, 0x00


	//----- nvinfo : EIATTR_KPARAM_INFO
	.align		4
.L_42:
        /*011c*/ 	.byte	0x04, 0x17
        /*011e*/ 	.short	(.L_44 - .L_43)
.L_43:
        /*0120*/ 	.word	0x00000000
        /*0124*/ 	.short	0x0009
        /*0126*/ 	.short	0x0038
        /*0128*/ 	.byte	0x00, 0xf0, 0x11, 0x00


	//----- nvinfo : EIATTR_KPARAM_INFO
	.align		4
.L_44:
        /*012c*/ 	.byte	0x04, 0x17
        /*012e*/ 	.short	(.L_46 - .L_45)
.L_45:
        /*0130*/ 	.word	0x00000000
        /*0134*/ 	.short	0x0008
        /*0136*/ 	.short	0x0034
        /*0138*/ 	.byte	0x00, 0xf0, 0x11, 0x00


	//----- nvinfo : EIATTR_KPARAM_INFO
	.align		4
.L_46:
        /*013c*/ 	.byte	0x04, 0x17
        /*013e*/ 	.short	(.L_48 - .L_47)
.L_47:
        /*0140*/ 	.word	0x00000000
        /*0144*/ 	.short	0x0007
        /*0146*/ 	.short	0x0030
        /*0148*/ 	.byte	0x00, 0xf0, 0x11, 0x00


	//----- nvinfo : EIATTR_KPARAM_INFO
	.align		4
.L_48:
        /*014c*/ 	.byte	0x04, 0x17
        /*014e*/ 	.short	(.L_50 - .L_49)
.L_49:
        /*0150*/ 	.word	0x00000000
        /*0154*/ 	.short	0x0006
        /*0156*/ 	.short	0x002c
        /*0158*/ 	.byte	0x00, 0xf0, 0x11, 0x00


	//----- nvinfo : EIATTR_KPARAM_INFO
	.align		4
.L_50:
        /*015c*/ 	.byte	0x04, 0x17
        /*015e*/ 	.short	(.L_52 - .L_51)
.L_51:
        /*0160*/ 	.word	0x00000000
        /*0164*/ 	.short	0x0005
        /*0166*/ 	.short	0x0028
        /*0168*/ 	.byte	0x00, 0xf0, 0x11, 0x00


	//----- nvinfo : EIATTR_KPARAM_INFO
	.align		4
.L_52:
        /*016c*/ 	.byte	0x04, 0x17
        /*016e*/ 	.short	(.L_54 - .L_53)
.L_53:
        /*0170*/ 	.word	0x00000000
        /*0174*/ 	.short	0x0004
        /*0176*/ 	.short	0x0020
        /*0178*/ 	.byte	0x00, 0xf4, 0x21, 0x00


	//----- nvinfo : EIATTR_KPARAM_INFO
	.align		4
.L_54:
        /*017c*/ 	.byte	0x04, 0x17
        /*017e*/ 	.short	(.L_56 - .L_55)
.L_55:
        /*0180*/ 	.word	0x00000000
        /*0184*/ 	.short	0x0003
        /*0186*/ 	.short	0x0018
        /*0188*/ 	.byte	0x00, 0xf4, 0x21, 0x00


	//----- nvinfo : EIATTR_KPARAM_INFO
	.align		4
.L_56:
        /*018c*/ 	.byte	0x04, 0x17
        /*018e*/ 	.short	(.L_58 - .L_57)
.L_57:
        /*0190*/ 	.word	0x00000000
        /*0194*/ 	.short	0x0002
        /*0196*/ 	.short	0x0010
        /*0198*/ 	.byte	0x00, 0xf4, 0x21, 0x00


	//----- nvinfo : EIATTR_KPARAM_INFO
	.align		4
.L_58:
        /*019c*/ 	.byte	0x04, 0x17
        /*019e*/ 	.short	(.L_60 - .L_59)
.L_59:
        /*01a0*/ 	.word	0x00000000
        /*01a4*/ 	.short	0x0001
        /*01a6*/ 	.short	0x0008
        /*01a8*/ 	.byte	0x00, 0xf4, 0x21, 0x00


	//----- nvinfo : EIATTR_KPARAM_INFO
	.align		4
.L_60:
        /*01ac*/ 	.byte	0x04, 0x17
        /*01ae*/ 	.short	(.L_62 - .L_61)
.L_61:
        /*01b0*/ 	.word	0x00000000
        /*01b4*/ 	.short	0x0000
        /*01b6*/ 	.short	0x0000
        /*01b8*/ 	.byte	0x00, 0xf4, 0x21, 0x00


	//----- nvinfo : EIATTR_MAXREG_COUNT
	.align		4
.L_62:
        /*01bc*/ 	.byte	0x03, 0x1b
        /*01be*/ 	.short	0x00ff


	//----- nvinfo : EIATTR_NUM_BARRIERS
	.align		4
        /*01c0*/ 	.byte	0x02, 0x4c
        /*01c2*/ 	.byte	0x01
	.zero		1


	//----- nvinfo : EIATTR_MERCURY_ISA_VERSION
	.align		4
        /*01c4*/ 	.byte	0x03, 0x5f
        /*01c6*/ 	.short	0x0000


	//----- nvinfo : EIATTR_COOP_GROUP_MASK_REGIDS
	.align		4
        /*01c8*/ 	.byte	0x04, 0x29
        /*01ca*/ 	.short	(.L_64 - .L_63)


	//   ....[0]....
.L_63:
        /*01cc*/ 	.word	0xffffffff


	//   ....[1]....
        /*01d0*/ 	.word	0xffffffff


	//   ....[2]....
        /*01d4*/ 	.word	0xffffffff


	//   ....[3]....
        /*01d8*/ 	.word	0xffffffff


	//   ....[4]....
        /*01dc*/ 	.word	0xffffffff


	//   ....[5]....
        /*01e0*/ 	.word	0xffffffff


	//   ....[6]....
        /*01e4*/ 	.word	0xffffffff


	//   ....[7]....
        /*01e8*/ 	.word	0xffffffff


	//----- nvinfo : EIATTR_COOP_GROUP_INSTR_OFFSETS
	.align		4
.L_64:
        /*01ec*/ 	.byte	0x04, 0x28
        /*01ee*/ 	.short	(.L_66 - .L_65)


	//   ....[0]....
.L_65:
        /*01f0*/ 	.word	0x00000c80


	//   ....[1]....
        /*01f4*/ 	.word	0x00000cc0


	//   ....[2]....
        /*01f8*/ 	.word	0x00000ce0


	//   ....[3]....
        /*01fc*/ 	.word	0x00000d00


	//   ....[4]....
        /*0200*/ 	.word	0x00001060


	//   ....[5]....
        /*0204*/ 	.word	0x00001070


	//   ....[6]....
        /*0208*/ 	.word	0x00001120


	//   ....[7]....
        /*020c*/ 	.word	0x00001130


	//----- nvinfo : EIATTR_EXIT_INSTR_OFFSETS
	.align		4
.L_66:
        /*0210*/ 	.byte	0x04, 0x1c
        /*0212*/ 	.short	(.L_68 - .L_67)


	//   ....[0]....
.L_67:
        /*0214*/ 	.word	0x00001fc0


	//   ....[1]....
        /*0218*/ 	.word	0x00002060


	//----- nvinfo : EIATTR_REQNTID
	.align		4
.L_68:
        /*021c*/ 	.byte	0x04, 0x10
        /*021e*/ 	.short	(.L_70 - .L_69)
.L_69:
        /*0220*/ 	.word	0x00000080
        /*0224*/ 	.word	0x00000001
        /*0228*/ 	.word	0x00000001
.L_70:


//--------------------- .nv.callgraph             --------------------------
	.section	.nv.callgraph,"",@"SHT_CUDA_CALLGRAPH"
	.align	4
	.sectionentsize	8
	.align		4
        /*0000*/ 	.word	0x00000000
	.align		4
        /*0004*/ 	.word	0xffffffff
	.align		4
        /*0008*/ 	.word	0x00000000
	.align		4
        /*000c*/ 	.word	0xfffffffe
	.align		4
        /*0010*/ 	.word	0x00000000
	.align		4
        /*0014*/ 	.word	0xfffffffd
	.align		4
        /*0018*/ 	.word	0x00000000
	.align		4
        /*001c*/ 	.word	0xfffffffc


//--------------------- .nv.rel.action            --------------------------
	.section	.nv.rel.action,"",@"SHT_CUDA_RELOCINFO"
	.align	8
	.sectionentsize	8
        /*0000*/ 	.byte	0x73, 0x00, 0x00, 0x00, 0x00, 0x00, 0x00, 0x00, 0x00, 0x00, 0x00, 0x11, 0x25, 0x00, 0x05, 0x36


//--------------------- .nv.constant4             --------------------------
	.section	.nv.constant4,"a",@progbits
	.align	8
	.align		8
.nv.constant4:
        /*0000*/ 	.dword	_$_str


//--------------------- .nv.constant0.attn_fwd    --------------------------
	.section	.nv.constant0.attn_fwd,"a",@progbits
	.sectionflags	@""
	.align	4
.nv.constant0.attn_fwd:
	.zero		488


//--------------------- .text.attn_fwd            --------------------------
	.section	.text.attn_fwd,"ax",@progbits
	.sectioninfo	@"SHI_REGISTERS=72"
	.align	128
        .global         attn_fwd
        .type           attn_fwd,@function
        .size           attn_fwd,(.L_x_3 - attn_fwd)
        .other          attn_fwd,@"STO_CUDA_ENTRY STV_DEFAULT"
attn_fwd:
.text.attn_fwd:
[----:B------:R-:W-:Y:S02]  /*0000*/  MOV R1, c[0x0][0x28] ;  /* 0x00000a0000017a02 */ /* 0x000fe40000000f00 */
[----:B------:R-:W0:Y:S01]  /*0010*/  S2R R68, SR_TID.X ;  /* 0x0000000000447919 */ /* 0x000e220000002100 */
[----:B------:R-:W-:Y:S01]  /*0020*/  IMAD.MOV.U32 R13, RZ, RZ, c[0x0][0x198] ;  /* 0x00006600ff0d7624 */ /* 0x000fe200078e00ff */
[----:B------:R-:W-:Y:S02]  /*0030*/  ULDC.64 UR4, c[0x0][0x118] ;  /* 0x0000460000047ab9 */ /* 0x000fe40000000a00 */
[----:B------:R-:W1:Y:S04]  /*0040*/  S2R R65, SR_CTAID.X ;  /* 0x0000000000417919 */ /* 0x000e680000002500 */
[----:B------:R-:W2:Y:S01]  /*0050*/  S2R R39, SR_CTAID.Y ;  /* 0x0000000000277919 */ /* 0x000ea20000002600 */
[----:B0-----:R-:W-:Y:S02]  /*0060*/  LOP3.LUT R2, R68, 0x1f, RZ, 0xc0, !PT ;  /* 0x0000001f44027812 */ /* 0x001fe400078ec0ff */
[----:B------:R-:W-:-:S02]  /*0070*/  SHF.R.U32.HI R67, RZ, 0x5, R68 ;  /* 0x00000005ff437819 */ /* 0x000fc40000011644 */
[----:B-1----:R-:W-:Y:S02]  /*0080*/  LEA R65, R65, R2, 0x5 ;  /* 0x0000000241417211 */ /* 0x002fe400078e28ff */
[----:B------:R-:W-:Y:S01]  /*0090*/  SGXT.U32 R67, R67, 0x2 ;  /* 0x000000024343781a */ /* 0x000fe20000000000 */
[----:B--2---:R-:W-:Y:S02]  /*00a0*/  IMAD R0, R39, c[0x0][0x190], RZ ;  /* 0x0000640027007a24 */ /* 0x004fe400078e02ff */
[----:B------:R-:W-:Y:S02]  /*00b0*/  IMAD R4, R65, c[0x0][0x194], RZ ;  /* 0x0000650041047a24 */ /* 0x000fe400078e02ff */
[----:B------:R-:W-:Y:S01]  /*00c0*/  IMAD R7, R67, c[0x0][0x198], RZ ;  /* 0x0000660043077a24 */ /* 0x000fe200078e02ff */
[C---:B------:R-:W-:Y:S01]  /*00d0*/  SHF.L.U32 R3, R0.reuse, 0x1, RZ ;  /* 0x0000000100037819 */ /* 0x040fe200000006ff */
[----:B------:R-:W-:Y:S01]  /*00e0*/  IMAD.HI R0, R0, 0x2, RZ ;  /* 0x0000000200007827 */ /* 0x000fe200078e02ff */
[----:B------:R-:W-:-:S03]  /*00f0*/  SHF.L.U32 R6, R4, 0x1, RZ ;  /* 0x0000000104067819 */ /* 0x000fc600000006ff */
[----:B------:R-:W-:Y:S01]  /*0100*/  IMAD R10, R13, 0x4, R7 ;  /* 0x000000040d0a7824 */ /* 0x000fe200078e0207 */
[----:B------:R-:W-:Y:S01]  /*0110*/  IADD3 R15, P0, P1, R6, c[0x0][0x160], R3 ;  /* 0x00005800060f7a10 */ /* 0x000fe2000791e003 */
[----:B------:R-:W-:-:S03]  /*0120*/  IMAD.HI R5, R4, 0x2, RZ ;  /* 0x0000000204057827 */ /* 0x000fc600078e02ff */
[----:B------:R-:W-:Y:S02]  /*0130*/  LEA R3, R13, R10, 0x2 ;  /* 0x0000000a0d037211 */ /* 0x000fe400078e10ff */
[----:B------:R-:W-:Y:S02]  /*0140*/  IADD3.X R20, R5, c[0x0][0x164], R0, P0, P1 ;  /* 0x0000590005147a10 */ /* 0x000fe400007e2400 */
[-C--:B------:R-:W-:Y:S02]  /*0150*/  LEA R4, P0, R7, R15.reuse, 0x1 ;  /* 0x0000000f07047211 */ /* 0x080fe400078008ff */
[----:B------:R-:W-:Y:S02]  /*0160*/  LEA R8, P1, R3, R15, 0x1 ;  /* 0x0000000f03087211 */ /* 0x000fe400078208ff */
[----:B------:R-:W-:Y:S02]  /*0170*/  LEA R0, R13, R3, 0x2 ;  /* 0x000000030d007211 */ /* 0x000fe400078e10ff */
[----:B------:R-:W-:-:S02]  /*0180*/  LEA.HI.X.SX32 R5, R7, R20, 0x1, P0 ;  /* 0x0000001407057211 */ /* 0x000fc400000f0eff */
[-C--:B------:R-:W-:Y:S02]  /*0190*/  LEA R6, P0, R10, R15.reuse, 0x1 ;  /* 0x0000000f0a067211 */ /* 0x080fe400078008ff */
[-C--:B------:R-:W-:Y:S01]  /*01a0*/  LEA.HI.X.SX32 R9, R3, R20.reuse, 0x1, P1 ;  /* 0x0000001403097211 */ /* 0x080fe200008f0eff */
[C---:B------:R-:W-:Y:S01]  /*01b0*/  IMAD R3, R13.reuse, 0x4, R0 ;  /* 0x000000040d037824 */ /* 0x040fe200078e0200 */
[----:B------:R-:W-:Y:S01]  /*01c0*/  LEA.HI R12, R68, 0x1c, RZ, 0x1b ;  /* 0x0000001c440c7811 */ /* 0x000fe200078fd8ff */
[----:B------:R0:W2:Y:S01]  /*01d0*/  LDG.E.U16 R19, [R4.64] ;  /* 0x0000000404137981 */ /* 0x0000a2000c1e1500 */
[-C--:B------:R-:W-:Y:S02]  /*01e0*/  LEA.HI.X.SX32 R7, R10, R20.reuse, 0x1, P0 ;  /* 0x000000140a077211 */ /* 0x080fe400000f0eff */
[----:B------:R-:W-:Y:S01]  /*01f0*/  LEA R10, P0, R0, R15, 0x1 ;  /* 0x0000000f000a7211 */ /* 0x000fe200078008ff */
[----:B------:R-:W3:Y:S01]  /*0200*/  LDG.E.U16 R9, [R8.64] ;  /* 0x0000000408097981 */ /* 0x000ee2000c1e1500 */
[----:B------:R-:W-:Y:S01]  /*0210*/  LEA R18, R13, R3, 0x2 ;  /* 0x000000030d127211 */ /* 0x000fe200078e10ff */
[----:B------:R-:W-:Y:S01]  /*0220*/  IMAD R17, R12, c[0x0][0x198], RZ ;  /* 0x000066000c117a24 */ /* 0x000fe200078e02ff */
[----:B------:R-:W-:Y:S01]  /*0230*/  LEA.HI.X.SX32 R11, R0, R20, 0x1, P0 ;  /* 0x00000014000b7211 */ /* 0x000fe200000f0eff */
[----:B------:R1:W4:Y:S01]  /*0240*/  LDG.E.U16 R7, [R6.64] ;  /* 0x0000000406077981 */ /* 0x000322000c1e1500 */
[----:B------:R-:W-:-:S02]  /*0250*/  LEA R12, P0, R3, R15, 0x1 ;  /* 0x0000000f030c7211 */ /* 0x000fc400078008ff */
[----:B------:R-:W-:Y:S02]  /*0260*/  LEA R0, R13, R18, 0x2 ;  /* 0x000000120d007211 */ /* 0x000fe400078e10ff */
[-C--:B------:R-:W-:Y:S01]  /*0270*/  LEA.HI.X.SX32 R13, R3, R20.reuse, 0x1, P0 ;  /* 0x00000014030d7211 */ /* 0x080fe200000f0eff */
[----:B------:R-:W5:Y:S01]  /*0280*/  LDG.E.U16 R11, [R10.64] ;  /* 0x000000040a0b7981 */ /* 0x000f62000c1e1500 */
[-C--:B------:R-:W-:Y:S02]  /*0290*/  LEA R14, P1, R0, R15.reuse, 0x1 ;  /* 0x0000000f000e7211 */ /* 0x080fe400078208ff */
[-C--:B------:R-:W-:Y:S02]  /*02a0*/  LEA R16, P2, R17, R15.reuse, 0x1 ;  /* 0x0000000f11107211 */ /* 0x080fe400078408ff */
[----:B0-----:R-:W-:Y:S01]  /*02b0*/  LEA R4, P0, R18, R15, 0x1 ;  /* 0x0000000f12047211 */ /* 0x001fe200078008ff */
[----:B------:R-:W4:Y:S01]  /*02c0*/  LDG.E.U16 R13, [R12.64] ;  /* 0x000000040c0d7981 */ /* 0x000f22000c1e1500 */
[----:B------:R-:W-:-:S02]  /*02d0*/  LEA.HI.X.SX32 R15, R0, R20, 0x1, P1 ;  /* 0x00000014000f7211 */ /* 0x000fc400008f0eff */
[-C--:B------:R-:W-:Y:S02]  /*02e0*/  LEA.HI.X.SX32 R17, R17, R20.reuse, 0x1, P2 ;  /* 0x0000001411117211 */ /* 0x080fe400010f0eff */
[----:B------:R-:W-:Y:S02]  /*02f0*/  LEA.HI.X.SX32 R5, R18, R20, 0x1, P0 ;  /* 0x0000001412057211 */ /* 0x000fe400000f0eff */
[----:B------:R-:W5:Y:S04]  /*0300*/  LDG.E.U16 R15, [R14.64] ;  /* 0x000000040e0f7981 */ /* 0x000f68000c1e1500 */
[----:B------:R0:W5:Y:S04]  /*0310*/  LDG.E.U16 R5, [R4.64] ;  /* 0x0000000404057981 */ /* 0x000168000c1e1500 */
[----:B------:R-:W5:Y:S01]  /*0320*/  LDG.E.U16 R17, [R16.64] ;  /* 0x0000000410117981 */ /* 0x000f62000c1e1500 */
[----:B------:R-:W-:Y:S01]  /*0330*/  SHF.R.S32.HI R0, RZ, 0x6, R68 ;  /* 0x00000006ff007819 */ /* 0x000fe20000011444 */
[----:B------:R-:W-:-:S03]  /*0340*/  IMAD.SHL.U32 R69, R68, 0x2, RZ ;  /* 0x0000000244457824 */ /* 0x000fc600078e00ff */
[----:B------:R-:W-:-:S04]  /*0350*/  SGXT R0, R0, 0x1 ;  /* 0x000000010000781a */ /* 0x000fc80000000200 */
[----:B------:R-:W-:-:S04]  /*0360*/  LOP3.LUT R0, R0, 0x90, RZ, 0xc0, !PT ;  /* 0x0000009000007812 */ /* 0x000fc800078ec0ff */
[----:B------:R-:W-:-:S04]  /*0370*/  LOP3.LUT R0, R0, 0x7e, R69, 0x78, !PT ;  /* 0x0000007e00007812 */ /* 0x000fc800078e7845 */
[----:B------:R-:W-:Y:S02]  /*0380*/  LOP3.LUT R66, R0, 0x20, RZ, 0x3c, !PT ;  /* 0x0000002000427812 */ /* 0x000fe400078e3cff */
[----:B------:R-:W-:-:S04]  /*0390*/  MOV R3, c[0x0][0x1d0] ;  /* 0x0000740000037a02 */ /* 0x000fc80000000f00 */
[----:B------:R-:W-:Y:S01]  /*03a0*/  ISETP.GE.AND P0, PT, R3, 0x1, PT ;  /* 0x000000010300780c */ /* 0x000fe20003f06270 */
[----:B0-----:R-:W-:Y:S01]  /*03b0*/  IMAD.MOV.U32 R4, RZ, RZ, 0x3f800000 ;  /* 0x3f800000ff047424 */ /* 0x001fe200078e00ff */
[----:B------:R-:W-:Y:S01]  /*03c0*/  MOV R53, 0xff800000 ;  /* 0xff80000000357802 */ /* 0x000fe20000000f00 */
[----:B------:R-:W-:Y:S01]  /*03d0*/  CS2R R32, SRZ ;  /* 0x0000000000207805 */ /* 0x000fe2000001ff00 */
[----:B-1----:R-:W-:Y:S01]  /*03e0*/  MOV R6, 0x3f800000 ;  /* 0x3f80000000067802 */ /* 0x002fe20000000f00 */
[----:B------:R-:W-:Y:S01]  /*03f0*/  CS2R R34, SRZ ;  /* 0x0000000000227805 */ /* 0x000fe2000001ff00 */
[----:B------:R-:W-:Y:S01]  /*0400*/  MOV R40, 0xff800000 ;  /* 0xff80000000287802 */ /* 0x000fe20000000f00 */
[----:B------:R-:W-:Y:S01]  /*0410*/  CS2R R20, SRZ ;  /* 0x0000000000147805 */ /* 0x000fe2000001ff00 */
[----:B------:R-:W-:Y:S01]  /*0420*/  CS2R R22, SRZ ;  /* 0x0000000000167805 */ /* 0x000fe2000001ff00 */
[----:B------:R-:W-:Y:S01]  /*0430*/  CS2R R24, SRZ ;  /* 0x0000000000187805 */ /* 0x000fe2000001ff00 */
[----:B------:R-:W-:Y:S01]  /*0440*/  CS2R R26, SRZ ;  /* 0x00000000001a7805 */ /* 0x000fe2000001ff00 */
[----:B------:R-:W-:Y:S01]  /*0450*/  CS2R R28, SRZ ;  /* 0x00000000001c7805 */ /* 0x000fe2000001ff00 */
[----:B------:R-:W-:Y:S01]  /*0460*/  CS2R R30, SRZ ;  /* 0x00000000001e7805 */ /* 0x000fe2000001ff00 */
[C---:B------:R-:W-:Y:S01]  /*0470*/  IMAD.SHL.U32 R38, R68.reuse, 0x40, RZ ;  /* 0x0000004044267824 */ /* 0x040fe200078e00ff */
[----:B------:R-:W-:-:S02]  /*0480*/  SHF.L.U32 R37, R68, 0x3, RZ ;  /* 0x0000000344257819 */ /* 0x000fc400000006ff */
[----:B------:R-:W-:Y:S01]  /*0490*/  LOP3.LUT R36, R68, 0x10, RZ, 0xc0, !PT ;  /* 0x0000001044247812 */ /* 0x000fe200078ec0ff */
[----:B--2---:R0:W-:Y:S04]  /*04a0*/  STS.U16 [R0], R19 ;  /* 0x0000001300007388 */ /* 0x0041e80000000400 */
[----:B---3--:R0:W-:Y:S04]  /*04b0*/  STS.U16 [R0+0x200], R9 ;  /* 0x0002000900007388 */ /* 0x0081e80000000400 */
[----:B----4-:R0:W-:Y:S04]  /*04c0*/  STS.U16 [R0+0x400], R13 ;  /* 0x0004000d00007388 */ /* 0x0101e80000000400 */
[----:B-----5:R0:W-:Y:S04]  /*04d0*/  STS.U16 [R0+0x600], R15 ;  /* 0x0006000f00007388 */ /* 0x0201e80000000400 */
[----:B------:R0:W-:Y:S04]  /*04e0*/  STS.U16 [R66+0x100], R7 ;  /* 0x0001000742007388 */ /* 0x0001e80000000400 */
[----:B------:R0:W-:Y:S04]  /*04f0*/  STS.U16 [R66+0x300], R11 ;  /* 0x0003000b42007388 */ /* 0x0001e80000000400 */
[----:B------:R0:W-:Y:S04]  /*0500*/  STS.U16 [R66+0x500], R5 ;  /* 0x0005000542007388 */ /* 0x0001e80000000400 */
[----:B------:R0:W-:Y:S01]  /*0510*/  STS.U16 [R66+0x700], R17 ;  /* 0x0007001142007388 */ /* 0x0001e20000000400 */
[----:B------:R-:W-:Y:S05]  /*0520*/  @!P0 BRA `(.L_x_0) ;  /* 0x00000d7000008947 */ /* 0x000fea0003800000 */
[----:B0-----:R-:W-:Y:S01]  /*0530*/  IMAD R5, R2, c[0x0][0x1a8], RZ ;  /* 0x00006a0002057a24 */ /* 0x001fe200078e02ff */
[----:B------:R-:W-:Y:S01]  /*0540*/  LOP3.LUT R6, R68, 0xf, RZ, 0xc0, !PT ;  /* 0x0000000f44067812 */ /* 0x000fe200078ec0ff */
[C---:B------:R-:W-:Y:S01]  /*0550*/  IMAD R2, R39.reuse, c[0x0][0x1a0], RZ ;  /* 0x0000680027027a24 */ /* 0x040fe200078e02ff */
[----:B------:R-:W-:Y:S01]  /*0560*/  SHF.R.S32.HI R9, RZ, 0x2, R68 ;  /* 0x00000002ff097819 */ /* 0x000fe20000011444 */
[----:B------:R-:W-:Y:S01]  /*0570*/  IMAD R3, R39, c[0x0][0x1b0], RZ ;  /* 0x00006c0027037a24 */ /* 0x000fe200078e02ff */
[----:B------:R-:W-:Y:S01]  /*0580*/  SHF.L.U32 R7, R5, 0x1, RZ ;  /* 0x0000000105077819 */ /* 0x000fe200000006ff */
[----:B------:R-:W-:Y:S01]  /*0590*/  IMAD.SHL.U32 R4, R2, 0x2, RZ ;  /* 0x0000000202047824 */ /* 0x000fe200078e00ff */
[----:B------:R-:W-:Y:S01]  /*05a0*/  LOP3.LUT R12, R38, 0x1c0, RZ, 0xc0, !PT ;  /* 0x000001c0260c7812 */ /* 0x000fe200078ec0ff */
[----:B------:R-:W-:Y:S01]  /*05b0*/  IMAD R6, R6, c[0x0][0x1b4], RZ ;  /* 0x00006d0006067a24 */ /* 0x000fe200078e02ff */
[----:B------:R-:W-:Y:S01]  /*05c0*/  SGXT R9, R9, 0x1 ;  /* 0x000000010909781a */ /* 0x000fe20000000200 */
[----:B------:R-:W-:Y:S01]  /*05d0*/  IMAD.HI R5, R5, 0x2, RZ ;  /* 0x0000000205057827 */ /* 0x000fe200078e02ff */
[----:B------:R-:W-:Y:S01]  /*05e0*/  IADD3 R54, P0, P1, R7, c[0x0][0x168], R4 ;  /* 0x00005a0007367a10 */ /* 0x000fe2000791e004 */
[----:B------:R-:W-:Y:S01]  /*05f0*/  CS2R R32, SRZ ;  /* 0x0000000000207805 */ /* 0x000fe2000001ff00 */
[----:B------:R-:W-:Y:S01]  /*0600*/  SHF.L.U32 R4, R3, 0x1, RZ ;  /* 0x0000000103047819 */ /* 0x000fe200000006ff */
[----:B------:R-:W-:Y:S01]  /*0610*/  IMAD.HI R2, R2, 0x2, RZ ;  /* 0x0000000202027827 */ /* 0x000fe200078e02ff */
[----:B------:R-:W-:Y:S01]  /*0620*/  LOP3.LUT R12, R12, 0x30, R37, 0xf8, !PT ;  /* 0x000000300c0c7812 */ /* 0x000fe200078ef825 */
[----:B------:R-:W-:Y:S01]  /*0630*/  CS2R R34, SRZ ;  /* 0x0000000000227805 */ /* 0x000fe2000001ff00 */
[----:B------:R-:W-:Y:S01]  /*0640*/  MOV R14, c[0x0][0x1a4] ;  /* 0x00006900000e7a02 */ /* 0x000fe20000000f00 */
[C---:B------:R-:W-:Y:S01]  /*0650*/  IMAD.SHL.U32 R7, R6.reuse, 0x2, RZ ;  /* 0x0000000206077824 */ /* 0x040fe200078e00ff */
[----:B------:R-:W-:Y:S01]  /*0660*/  IADD3.X R10, R5, c[0x0][0x16c], R2, P0, P1 ;  /* 0x00005b00050a7a10 */ /* 0x000fe200007e2402 */
[----:B------:R-:W-:Y:S01]  /*0670*/  IMAD.HI R3, R3, 0x2, RZ ;  /* 0x0000000203037827 */ /* 0x000fe200078e02ff */
[----:B------:R-:W-:Y:S01]  /*0680*/  LOP3.LUT R5, R69, 0x10, RZ, 0xc0, !PT ;  /* 0x0000001045057812 */ /* 0x000fe200078ec0ff */
[----:B------:R-:W-:Y:S01]  /*0690*/  CS2R R20, SRZ ;  /* 0x0000000000147805 */ /* 0x000fe2000001ff00 */
[----:B------:R-:W-:Y:S01]  /*06a0*/  IADD3 R48, P2, P3, R7, c[0x0][0x170], R4 ;  /* 0x00005c0007307a10 */ /* 0x000fe20007b5e004 */
[----:B------:R-:W-:Y:S01]  /*06b0*/  IMAD.HI R6, R6, 0x2, RZ ;  /* 0x0000000206067827 */ /* 0x000fe200078e02ff */
[--C-:B------:R-:W-:Y:S01]  /*06c0*/  LOP3.LUT R5, R5, 0x20, R68.reuse, 0xf8, !PT ;  /* 0x0000002005057812 */ /* 0x100fe200078ef844 */
[----:B------:R-:W-:Y:S01]  /*06d0*/  CS2R R22, SRZ ;  /* 0x0000000000167805 */ /* 0x000fe2000001ff00 */
[----:B------:R-:W-:Y:S01]  /*06e0*/  SHF.R.U32.HI R2, RZ, 0x4, R68 ;  /* 0x00000004ff027819 */ /* 0x000fe20000011644 */
[----:B------:R-:W-:Y:S01]  /*06f0*/  CS2R R24, SRZ ;  /* 0x0000000000187805 */ /* 0x000fe2000001ff00 */
[----:B------:R-:W-:Y:S01]  /*0700*/  IADD3.X R13, R6, c[0x0][0x174], R3, P2, P3 ;  /* 0x00005d00060d7a10 */ /* 0x000fe200017e6403 */
[----:B------:R-:W-:Y:S01]  /*0710*/  IMAD R3, R67, c[0x0][0x1a4], RZ ;  /* 0x0000690043037a24 */ /* 0x000fe200078e02ff */
[----:B------:R-:W-:Y:S01]  /*0720*/  SHF.L.U32 R8, R68, 0x5, RZ ;  /* 0x0000000544087819 */ /* 0x000fe200000006ff */
[----:B------:R-:W-:Y:S01]  /*0730*/  CS2R R26, SRZ ;  /* 0x00000000001a7805 */ /* 0x000fe2000001ff00 */
[----:B------:R-:W-:Y:S01]  /*0740*/  LOP3.LUT R9, R9, 0x90, RZ, 0xc0, !PT ;  /* 0x0000009009097812 */ /* 0x000fe200078ec0ff */
[----:B------:R-:W-:Y:S01]  /*0750*/  IMAD R4, R14, 0x4, R3 ;  /* 0x000000040e047824 */ /* 0x000fe200078e0203 */
[----:B------:R-:W-:Y:S01]  /*0760*/  SHF.L.U32 R6, R36, 0x5, RZ ;  /* 0x0000000524067819 */ /* 0x000fe200000006ff */
[----:B------:R-:W-:Y:S01]  /*0770*/  CS2R R28, SRZ ;  /* 0x00000000001c7805 */ /* 0x000fe2000001ff00 */
[----:B------:R-:W-:Y:S01]  /*0780*/  LOP3.LUT R7, R12, R5, RZ, 0x3c, !PT ;  /* 0x000000050c077212 */ /* 0x000fe200078e3cff */
[----:B------:R-:W-:Y:S01]  /*0790*/  CS2R R30, SRZ ;  /* 0x00000000001e7805 */ /* 0x000fe2000001ff00 */
[----:B------:R-:W-:-:S02]  /*07a0*/  SGXT.U32 R2, R2, 0x3 ;  /* 0x000000030202781a */ /* 0x000fc40000000000 */
[----:B------:R-:W-:Y:S01]  /*07b0*/  LOP3.LUT R8, R9, 0x60, R8, 0xf8, !PT ;  /* 0x0000006009087812 */ /* 0x000fe200078ef808 */
[----:B------:R-:W-:Y:S01]  /*07c0*/  IMAD.IADD R64, R6, 0x1, R7 ;  /* 0x0000000106407824 */ /* 0x000fe200078e0207 */
[----:B------:R-:W-:Y:S01]  /*07d0*/  MOV R16, c[0x0][0x1b8] ;  /* 0x00006e0000107a02 */ /* 0x000fe20000000f00 */
[----:B------:R-:W-:Y:S01]  /*07e0*/  IMAD R9, R36, -0x10, R6 ;  /* 0xfffffff024097824 */ /* 0x000fe200078e0206 */
[----:B------:R-:W-:Y:S01]  /*07f0*/  LEA R5, R14, R4, 0x2 ;  /* 0x000000040e057211 */ /* 0x000fe200078e10ff */
[----:B------:R-:W-:Y:S01]  /*0800*/  IMAD R6, R2, c[0x0][0x1b8], RZ ;  /* 0x00006e0002067a24 */ /* 0x000fe200078e02ff */
[----:B------:R-:W-:Y:S02]  /*0810*/  LEA R60, P0, R3, R54, 0x1 ;  /* 0x00000036033c7211 */ /* 0x000fe400078008ff */
[----:B------:R-:W-:Y:S02]  /*0820*/  LEA R2, R14, R5, 0x2 ;  /* 0x000000050e027211 */ /* 0x000fe400078e10ff */
[----:B------:R-:W-:-:S02]  /*0830*/  LEA R7, R16, R6, 0x3 ;  /* 0x0000000610077211 */ /* 0x000fc400078e18ff */
[-C--:B------:R-:W-:Y:S02]  /*0840*/  LEA R58, P1, R4, R54.reuse, 0x1 ;  /* 0x00000036043a7211 */ /* 0x080fe400078208ff */
[----:B------:R-:W-:Y:S02]  /*0850*/  LEA R56, P2, R5, R54, 0x1 ;  /* 0x0000003605387211 */ /* 0x000fe400078408ff */
[----:B------:R-:W-:Y:S01]  /*0860*/  LEA.HI.X.SX32 R61, R3, R10, 0x1, P0 ;  /* 0x0000000a033d7211 */ /* 0x000fe200000f0eff */
[----:B------:R-:W-:Y:S01]  /*0870*/  IMAD R3, R16, 0x8, R7 ;  /* 0x0000000810037824 */ /* 0x000fe200078e0207 */
[----:B------:R-:W-:Y:S02]  /*0880*/  LEA R54, P0, R2, R54, 0x1 ;  /* 0x0000003602367211 */ /* 0x000fe400078008ff */
[----:B------:R-:W-:Y:S02]  /*0890*/  LOP3.LUT R8, R8, 0x10, R69, 0x78, !PT ;  /* 0x0000001008087812 */ /* 0x000fe400078e7845 */
[----:B------:R-:W-:-:S02]  /*08a0*/  LEA.HI.X.SX32 R55, R2, R10, 0x1, P0 ;  /* 0x0000000a02377211 */ /* 0x000fc400000f0eff */
[----:B------:R-:W-:Y:S02]  /*08b0*/  LEA R2, R16, R3, 0x3 ;  /* 0x0000000310027211 */ /* 0x000fe400078e18ff */
[-C--:B------:R-:W-:Y:S02]  /*08c0*/  LEA.HI.X.SX32 R59, R4, R10.reuse, 0x1, P1 ;  /* 0x0000000a043b7211 */ /* 0x080fe400008f0eff */
[----:B------:R-:W-:Y:S02]  /*08d0*/  LEA.HI.X.SX32 R57, R5, R10, 0x1, P2 ;  /* 0x0000000a05397211 */ /* 0x000fe400010f0eff */
[----:B------:R-:W-:Y:S02]  /*08e0*/  IADD3 R62, R8, R9, RZ ;  /* 0x00000009083e7210 */ /* 0x000fe40007ffe0ff */
[-C--:B------:R-:W-:Y:S02]  /*08f0*/  LEA R50, P0, R6, R48.reuse, 0x1 ;  /* 0x0000003006327211 */ /* 0x080fe400078008ff */
[----:B------:R-:W-:-:S02]  /*0900*/  LEA R8, P1, R7, R48, 0x1 ;  /* 0x0000003007087211 */ /* 0x000fc400078208ff */
[-C--:B------:R-:W-:Y:S02]  /*0910*/  LEA R10, P2, R3, R48.reuse, 0x1 ;  /* 0x00000030030a7211 */ /* 0x080fe400078408ff */
[----:B------:R-:W-:Y:S02]  /*0920*/  LEA R48, P3, R2, R48, 0x1 ;  /* 0x0000003002307211 */ /* 0x000fe400078608ff */
[-C--:B------:R-:W-:Y:S02]  /*0930*/  LEA.HI.X.SX32 R51, R6, R13.reuse, 0x1, P0 ;  /* 0x0000000d06337211 */ /* 0x080fe400000f0eff */
[-C--:B------:R-:W-:Y:S01]  /*0940*/  LEA.HI.X.SX32 R9, R7, R13.reuse, 0x1, P1 ;  /* 0x0000000d07097211 */ /* 0x080fe200008f0eff */
[----:B------:R-:W-:Y:S01]  /*0950*/  IMAD.MOV.U32 R7, RZ, RZ, -0x800000 ;  /* 0xff800000ff077424 */ /* 0x000fe200078e00ff */
[-C--:B------:R-:W-:Y:S02]  /*0960*/  LEA.HI.X.SX32 R11, R3, R13.reuse, 0x1, P2 ;  /* 0x0000000d030b7211 */ /* 0x080fe400010f0eff */
[----:B------:R-:W-:-:S02]  /*0970*/  LEA.HI.X.SX32 R49, R2, R13, 0x1, P3 ;  /* 0x0000000d02317211 */ /* 0x000fc400018f0eff */
[----:B------:R-:W-:Y:S01]  /*0980*/  MOV R4, 0x3f800000 ;  /* 0x3f80000000047802 */ /* 0x000fe20000000f00 */
[----:B------:R-:W-:Y:S01]  /*0990*/  CS2R R2, SRZ ;  /* 0x0000000000027805 */ /* 0x000fe2000001ff00 */
[----:B------:R-:W-:Y:S02]  /*09a0*/  MOV R5, RZ ;  /* 0x000000ff00057202 */ /* 0x000fe40000000f00 */
[----:B------:R-:W-:Y:S02]  /*09b0*/  MOV R52, 0xff800000 ;  /* 0xff80000000347802 */ /* 0x000fe40000000f00 */
[----:B------:R-:W-:Y:S02]  /*09c0*/  MOV R6, 0x3f800000 ;  /* 0x3f80000000067802 */ /* 0x000fe40000000f00 */
[----:B------:R-:W-:Y:S02]  /*09d0*/  LOP3.LUT R63, R12, 0x30, R69, 0x78, !PT ;  /* 0x000000300c3f7812 */ /* 0x000fe400078e7845 */
.L_x_1:
[----:B------:R-:W-:-:S04]  /*09e0*/  IMAD.WIDE R14, R5, 0x2, R56 ;  /* 0x00000002050e7825 */ /* 0x000fc800078e0238 */
[C---:B------:R-:W-:Y:S02]  /*09f0*/  IMAD.WIDE R12, R5.reuse, 0x2, R60 ;  /* 0x00000002050c7825 */ /* 0x040fe400078e023c */
[----:B------:R-:W2:Y:S02]  /*0a00*/  LDG.E.U16 R15, [R14.64] ;  /* 0x000000040e0f7981 */ /* 0x000ea4000c1e1500 */
[C---:B------:R-:W-:Y:S02]  /*0a10*/  IMAD.WIDE R16, R5.reuse, 0x2, R58 ;  /* 0x0000000205107825 */ /* 0x040fe400078e023a */
[----:B------:R-:W3:Y:S02]  /*0a20*/  LDG.E.U16 R53, [R12.64] ;  /* 0x000000040c357981 */ /* 0x000ee4000c1e1500 */
[----:B------:R-:W-:Y:S02]  /*0a30*/  IMAD.WIDE R18, R5, 0x2, R54 ;  /* 0x0000000205127825 */ /* 0x000fe400078e0236 */
[----:B------:R-:W4:Y:S04]  /*0a40*/  LDG.E.U16 R17, [R16.64] ;  /* 0x0000000410117981 */ /* 0x000f28000c1e1500 */
[----:B------:R-:W5:Y:S04]  /*0a50*/  LDG.E.U16 R19, [R18.64] ;  /* 0x0000000412137981 */ /* 0x000f68000c1e1500 */
[----:B------:R-:W-:Y:S06]  /*0a60*/  BAR.SYNC.DEFER_BLOCKING 0x0 ;  /* 0x0000000000007b1d */ /* 0x000fec0000010000 */
[----:B--2---:R-:W-:Y:S04]  /*0a70*/  STS.U16 [R0+0xa00], R15 ;  /* 0x000a000f00007388 */ /* 0x004fe80000000400 */
[----:B---3--:R-:W-:Y:S04]  /*0a80*/  STS.U16 [R0+0x800], R53 ;  /* 0x0008003500007388 */ /* 0x008fe80000000400 */
[----:B----4-:R-:W-:Y:S04]  /*0a90*/  STS.U16 [R66+0x900], R17 ;  /* 0x0009001142007388 */ /* 0x010fe80000000400 */
[----:B-----5:R-:W-:Y:S04]  /*0aa0*/  STS.U16 [R66+0xb00], R19 ;  /* 0x000b001342007388 */ /* 0x020fe80000000400 */
[----:B------:R-:W-:Y:S06]  /*0ab0*/  BAR.SYNC.DEFER_BLOCKING 0x0 ;  /* 0x0000000000007b1d */ /* 0x000fec0000010000 */
[----:B------:R-:W-:Y:S04]  /*0ac0*/  LDSM.16.MT88.4 R44, [R64] ;  /* 0x00000000402c783b */ /* 0x000fe80000004200 */
[----:B------:R-:W0:Y:S04]  /*0ad0*/  LDSM.16.M88.4 R16, [R63+0x800] ;  /* 0x000800003f10783b */ /* 0x000e280000000200 */
[----:B------:R-:W1:Y:S04]  /*0ae0*/  LDSM.16.M88.4 R12, [R63+0xa00] ;  /* 0x000a00003f0c783b */ /* 0x000e680000000200 */
[----:B------:R-:W2:Y:S01]  /*0af0*/  LDSM.16.MT88.4 R36, [R64+0x400] ;  /* 0x000400004024783b */ /* 0x000ea20000004200 */
[C---:B0-----:R-:W-:Y:S07]  /*0b00*/  HMMA.16816.F32.BF16 R40, R44.reuse, R16, RZ ;  /* 0x000000102c28723c */ /* 0x041fee00000418ff */
[C---:B------:R-:W-:Y:S01]  /*0b10*/  IMAD.WIDE R16, R2.reuse, 0x2, R8 ;  /* 0x0000000202107825 */ /* 0x040fe200078e0208 */
[----:B-1----:R-:W-:Y:S07]  /*0b20*/  HMMA.16816.F32.BF16 R44, R44, R12, RZ ;  /* 0x0000000c2c2c723c */ /* 0x002fee00000418ff */
[----:B------:R-:W-:-:S09]  /*0b30*/  IMAD.WIDE R12, R2, 0x2, R50 ;  /* 0x00000002020c7825 */ /* 0x000fd200078e0232 */
[----:B--2---:R-:W-:Y:S01]  /*0b40*/  HMMA.16816.F32.BF16 R40, R36, R18, R40 ;  /* 0x000000122428723c */ /* 0x004fe20000041828 */
[----:B------:R0:W2:Y:S04]  /*0b50*/  LDG.E.U16 R18, [R12.64] ;  /* 0x000000040c127981 */ /* 0x0000a8000c1e1500 */
[----:B------:R1:W3:Y:S01]  /*0b60*/  LDG.E.U16 R19, [R16.64] ;  /* 0x0000000410137981 */ /* 0x0002e2000c1e1500 */
[----:B0-----:R-:W-:-:S04]  /*0b70*/  IMAD.WIDE R12, R2, 0x2, R10 ;  /* 0x00000002020c7825 */ /* 0x001fc800078e020a */
[----:B-1----:R-:W-:Y:S02]  /*0b80*/  IMAD.WIDE R16, R2, 0x2, R48 ;  /* 0x0000000202107825 */ /* 0x002fe400078e0230 */
[----:B------:R0:W4:Y:S04]  /*0b90*/  LDG.E.U16 R12, [R12.64] ;  /* 0x000000040c0c7981 */ /* 0x000128000c1e1500 */
[----:B------:R1:W5:Y:S01]  /*0ba0*/  LDG.E.U16 R16, [R16.64] ;  /* 0x0000000410107981 */ /* 0x000362000c1e1500 */
[----:B------:R-:W-:Y:S03]  /*0bb0*/  HMMA.16816.F32.BF16 R44, R36, R14, R44 ;  /* 0x0000000e242c723c */ /* 0x000fe6000004182c */
[----:B------:R-:W-:Y:S04]  /*0bc0*/  BAR.SYNC.DEFER_BLOCKING 0x0 ;  /* 0x0000000000007b1d */ /* 0x000fe80000010000 */
[----:B------:R-:W-:-:S02]  /*0bd0*/  FMUL R15, R40, c[0x0][0x188] ;  /* 0x00006200280f7a20 */ /* 0x000fc40000400000 */
[----:B------:R-:W-:-:S05]  /*0be0*/  FMUL R36, R41, c[0x0][0x188] ;  /* 0x0000620029247a20 */ /* 0x000fca0000400000 */
[----:B------:R-:W-:-:S10]  /*0bf0*/  FMNMX R37, R15, R36, !PT ;  /* 0x000000240f257209 */ /* 0x000fd40007800000 */
[----:B------:R-:W-:Y:S02]  /*0c00*/  FMUL R14, R44, c[0x0][0x188] ;  /* 0x000062002c0e7a20 */ /* 0x000fe40000400000 */
[----:B------:R-:W-:-:S03]  /*0c10*/  FMUL R15, R45, c[0x0][0x188] ;  /* 0x000062002d0f7a20 */ /* 0x000fc60000400000 */
[----:B------:R-:W-:Y:S01]  /*0c20*/  FMNMX R14, R14, R37, !PT ;  /* 0x000000250e0e7209 */ /* 0x000fe20007800000 */
[----:B0-----:R-:W-:-:S03]  /*0c30*/  FMUL R13, R43, c[0x0][0x188] ;  /* 0x000062002b0d7a20 */ /* 0x001fc60000400000 */
[----:B------:R-:W-:Y:S01]  /*0c40*/  FMNMX R15, R15, R14, !PT ;  /* 0x0000000e0f0f7209 */ /* 0x000fe20007800000 */
[----:B------:R-:W-:-:S05]  /*0c50*/  FMUL R14, R42, c[0x0][0x188] ;  /* 0x000062002a0e7a20 */ /* 0x000fca0000400000 */
[----:B------:R-:W-:Y:S01]  /*0c60*/  FMNMX R14, R14, R13, !PT ;  /* 0x0000000d0e0e7209 */ /* 0x000fe20007800000 */
[----:B------:R-:W-:Y:S01]  /*0c70*/  FMUL R13, R46, c[0x0][0x188] ;  /* 0x000062002e0d7a20 */ /* 0x000fe20000400000 */
[----:B------:R-:W1:Y:S01]  /*0c80*/  SHFL.BFLY PT, R36, R15, 0x2, 0x1f ;  /* 0x0c401f000f247f89 */ /* 0x000e6200000e0000 */
[----:B------:R-:W-:-:S03]  /*0c90*/  FMUL R37, R47, c[0x0][0x188] ;  /* 0x000062002f257a20 */ /* 0x000fc60000400000 */
[----:B------:R-:W-:-:S04]  /*0ca0*/  FMNMX R14, R13, R14, !PT ;  /* 0x0000000e0d0e7209 */ /* 0x000fc80007800000 */
[----:B------:R-:W-:-:S05]  /*0cb0*/  FMNMX R37, R37, R14, !PT ;  /* 0x0000000e25257209 */ /* 0x000fca0007800000 */
[----:B------:R-:W0:Y:S01]  /*0cc0*/  SHFL.BFLY PT, R14, R37, 0x2, 0x1f ;  /* 0x0c401f00250e7f89 */ /* 0x000e2200000e0000 */
[----:B-1----:R-:W-:-:S05]  /*0cd0*/  FMNMX R17, R15, R36, !PT ;  /* 0x000000240f117209 */ /* 0x002fca0007800000 */
[----:B------:R-:W1:Y:S01]  /*0ce0*/  SHFL.BFLY PT, R36, R17, 0x1, 0x1f ;  /* 0x0c201f0011247f89 */ /* 0x000e6200000e0000 */
[----:B0-----:R-:W-:-:S05]  /*0cf0*/  FMNMX R13, R37, R14, !PT ;  /* 0x0000000e250d7209 */ /* 0x001fca0007800000 */
[----:B------:R-:W0:Y:S01]  /*0d00*/  SHFL.BFLY PT, R14, R13, 0x1, 0x1f ;  /* 0x0c201f000d0e7f89 */ /* 0x000e2200000e0000 */
[----:B-1----:R-:W-:-:S04]  /*0d10*/  FMNMX R36, R17, R36, !PT ;  /* 0x0000002411247209 */ /* 0x002fc80007800000 */
[----:B------:R-:W-:-:S05]  /*0d20*/  FMNMX R53, R36, R7, !PT ;  /* 0x0000000724357209 */ /* 0x000fca0007800000 */
[----:B------:R-:W-:Y:S01]  /*0d30*/  FFMA R40, R40, c[0x0][0x188], -R53 ;  /* 0x0000620028287a23 */ /* 0x000fe20000000835 */
[----:B0-----:R-:W-:-:S03]  /*0d40*/  FMNMX R37, R13, R14, !PT ;  /* 0x0000000e0d257209 */ /* 0x001fc60007800000 */
[----:B------:R-:W-:Y:S01]  /*0d50*/  FMUL R15, R40, 1.4426950216293334961 ;  /* 0x3fb8aa3b280f7820 */ /* 0x000fe20000400000 */
[----:B------:R-:W-:Y:S01]  /*0d60*/  FMNMX R40, R37, R52, !PT ;  /* 0x0000003425287209 */ /* 0x000fe20007800000 */
[----:B------:R-:W-:-:S04]  /*0d70*/  FFMA R36, R41, c[0x0][0x188], -R53 ;  /* 0x0000620029247a23 */ /* 0x000fc80000000835 */
[--C-:B------:R-:W-:Y:S02]  /*0d80*/  FFMA R42, R42, c[0x0][0x188], -R40.reuse ;  /* 0x000062002a2a7a23 */ /* 0x100fe40000000828 */
[----:B------:R-:W-:Y:S02]  /*0d90*/  FFMA R43, R43, c[0x0][0x188], -R40 ;  /* 0x000062002b2b7a23 */ /* 0x000fe40000000828 */
[----:B------:R-:W-:Y:S02]  /*0da0*/  FFMA R44, R44, c[0x0][0x188], -R53 ;  /* 0x000062002c2c7a23 */ /* 0x000fe40000000835 */
[----:B------:R-:W-:Y:S02]  /*0db0*/  FMUL R42, R42, 1.4426950216293334961 ;  /* 0x3fb8aa3b2a2a7820 */ /* 0x000fe40000400000 */
[----:B------:R-:W-:Y:S02]  /*0dc0*/  FMUL R43, R43, 1.4426950216293334961 ;  /* 0x3fb8aa3b2b2b7820 */ /* 0x000fe40000400000 */
[----:B------:R-:W-:-:S02]  /*0dd0*/  FMUL R36, R36, 1.4426950216293334961 ;  /* 0x3fb8aa3b24247820 */ /* 0x000fc40000400000 */
[--C-:B------:R-:W-:Y:S02]  /*0de0*/  FFMA R46, R46, c[0x0][0x188], -R40.reuse ;  /* 0x000062002e2e7a23 */ /* 0x100fe40000000828 */
[----:B------:R-:W-:Y:S02]  /*0df0*/  FMUL R13, R44, 1.4426950216293334961 ;  /* 0x3fb8aa3b2c0d7820 */ /* 0x000fe40000400000 */
[----:B------:R-:W-:Y:S01]  /*0e00*/  FFMA R45, R45, c[0x0][0x188], -R53 ;  /* 0x000062002d2d7a23 */ /* 0x000fe20000000835 */
[----:B------:R-:W-:Y:S01]  /*0e10*/  MUFU.EX2 R15, R15 ;  /* 0x0000000f000f7308 */ /* 0x000fe20000000800 */
[----:B------:R-:W-:Y:S02]  /*0e20*/  FFMA R47, R47, c[0x0][0x188], -R40 ;  /* 0x000062002f2f7a23 */ /* 0x000fe40000000828 */
[----:B------:R-:W-:Y:S02]  /*0e30*/  FMUL R46, R46, 1.4426950216293334961 ;  /* 0x3fb8aa3b2e2e7820 */ /* 0x000fe40000400000 */
[----:B------:R-:W-:-:S03]  /*0e40*/  FMUL R14, R45, 1.4426950216293334961 ;  /* 0x3fb8aa3b2d0e7820 */ /* 0x000fc60000400000 */
[----:B------:R-:W-:Y:S01]  /*0e50*/  MUFU.EX2 R17, R36 ;  /* 0x0000002400117308 */ /* 0x000fe20000000800 */
[----:B------:R-:W-:-:S07]  /*0e60*/  FMUL R47, R47, 1.4426950216293334961 ;  /* 0x3fb8aa3b2f2f7820 */ /* 0x000fce0000400000 */
[----:B------:R-:W-:Y:S08]  /*0e70*/  MUFU.EX2 R42, R42 ;  /* 0x0000002a002a7308 */ /* 0x000ff00000000800 */
[----:B------:R-:W0:Y:S08]  /*0e80*/  MUFU.EX2 R43, R43 ;  /* 0x0000002b002b7308 */ /* 0x000e300000000800 */
[----:B------:R-:W-:Y:S08]  /*0e90*/  MUFU.EX2 R13, R13 ;  /* 0x0000000d000d7308 */ /* 0x000ff00000000800 */
[----:B------:R-:W-:Y:S01]  /*0ea0*/  MUFU.EX2 R14, R14 ;  /* 0x0000000e000e7308 */ /* 0x000fe20000000800 */
[----:B0-----:R-:W-:-:S02]  /*0eb0*/  FADD R44, R42, R43 ;  /* 0x0000002b2a2c7221 */ /* 0x001fc40000000000 */
[----:B------:R-:W-:Y:S02]  /*0ec0*/  FADD R7, -R53, R7 ;  /* 0x0000000735077221 */ /* 0x000fe40000000100 */
[----:B------:R-:W-:Y:S02]  /*0ed0*/  FADD R41, -R40, R52 ;  /* 0x0000003428297221 */ /* 0x000fe40000000100 */
[----:B------:R-:W-:Y:S02]  /*0ee0*/  FMUL R7, R7, 1.4426950216293334961 ;  /* 0x3fb8aa3b07077820 */ /* 0x000fe40000400000 */
[----:B------:R-:W-:-:S04]  /*0ef0*/  FMUL R41, R41, 1.4426950216293334961 ;  /* 0x3fb8aa3b29297820 */ /* 0x000fc80000400000 */
[----:B------:R-:W0:Y:S08]  /*0f00*/  MUFU.EX2 R7, R7 ;  /* 0x0000000700077308 */ /* 0x000e300000000800 */
[----:B------:R-:W1:Y:S01]  /*0f10*/  MUFU.EX2 R41, R41 ;  /* 0x0000002900297308 */ /* 0x000e620000000800 */
[C---:B0-----:R-:W-:Y:S02]  /*0f20*/  FMUL R32, R7.reuse, R32 ;  /* 0x0000002007207220 */ /* 0x041fe40000400000 */
[----:B------:R-:W-:-:S02]  /*0f30*/  FMUL R33, R7, R33 ;  /* 0x0000002107217220 */ /* 0x000fc40000400000 */
[C---:B-1----:R-:W-:Y:S02]  /*0f40*/  FMUL R34, R41.reuse, R34 ;  /* 0x0000002229227220 */ /* 0x042fe40000400000 */
[----:B------:R-:W-:Y:S02]  /*0f50*/  FMUL R35, R41, R35 ;  /* 0x0000002329237220 */ /* 0x000fe40000400000 */
[----:B------:R-:W-:Y:S01]  /*0f60*/  FMUL R20, R7, R20 ;  /* 0x0000001407147220 */ /* 0x000fe20000400000 */
[----:B--2---:R-:W-:Y:S04]  /*0f70*/  STS.U16 [R0+0x800], R18 ;  /* 0x0008001200007388 */ /* 0x004fe80000000400 */
[----:B---3--:R0:W-:Y:S04]  /*0f80*/  STS.U16 [R0+0x900], R19 ;  /* 0x0009001300007388 */ /* 0x0081e80000000400 */
[----:B----4-:R1:W-:Y:S04]  /*0f90*/  STS.U16 [R0+0xa00], R12 ;  /* 0x000a000c00007388 */ /* 0x0103e80000000400 */
[----:B-----5:R2:W-:Y:S04]  /*0fa0*/  STS.U16 [R0+0xb00], R16 ;  /* 0x000b001000007388 */ /* 0x0205e80000000400 */
[----:B------:R-:W-:Y:S06]  /*0fb0*/  BAR.SYNC.DEFER_BLOCKING 0x0 ;  /* 0x0000000000007b1d */ /* 0x000fec0000010000 */
[----:B0-----:R-:W0:Y:S01]  /*0fc0*/  MUFU.EX2 R19, R46 ;  /* 0x0000002e00137308 */ /* 0x001e220000000800 */
[----:B------:R-:W-:-:S07]  /*0fd0*/  FADD R18, R15, R17 ;  /* 0x000000110f127221 */ /* 0x000fce0000000000 */
[----:B-1----:R-:W1:Y:S01]  /*0fe0*/  MUFU.EX2 R12, R47 ;  /* 0x0000002f000c7308 */ /* 0x002e620000000800 */
[----:B--2---:R-:W-:Y:S01]  /*0ff0*/  F2FP.BF16.PACK_AB R16, R17, R15 ;  /* 0x0000000f1110723e */ /* 0x004fe200000010ff */
[----:B------:R-:W-:Y:S01]  /*1000*/  FADD R45, R13, R18 ;  /* 0x000000120d2d7221 */ /* 0x000fe20000000000 */
[----:B------:R-:W-:Y:S01]  /*1010*/  LDSM.16.M88.4 R36, [R62+0x800] ;  /* 0x000800003e24783b */ /* 0x000fe20000000200 */
[----:B0-----:R-:W-:Y:S01]  /*1020*/  FADD R15, R19, R44 ;  /* 0x0000002c130f7221 */ /* 0x001fe20000000000 */
[----:B------:R-:W-:Y:S01]  /*1030*/  F2FP.BF16.PACK_AB R17, R43, R42 ;  /* 0x0000002a2b11723e */ /* 0x000fe200000010ff */
[----:B------:R-:W-:Y:S02]  /*1040*/  FADD R44, R14, R45 ;  /* 0x0000002d0e2c7221 */ /* 0x000fe40000000000 */
[----:B-1----:R-:W-:-:S03]  /*1050*/  FADD R42, R12, R15 ;  /* 0x0000000f0c2a7221 */ /* 0x002fc60000000000 */
[----:B------:R-:W-:Y:S04]  /*1060*/  SHFL.BFLY PT, R45, R44, 0x2, 0x1f ;  /* 0x0c401f002c2d7f89 */ /* 0x000fe800000e0000 */
[----:B------:R-:W0:Y:S01]  /*1070*/  SHFL.BFLY PT, R43, R42, 0x2, 0x1f ;  /* 0x0c401f002a2b7f89 */ /* 0x000e2200000e0000 */
[----:B------:R-:W-:Y:S02]  /*1080*/  F2FP.BF16.PACK_AB R18, R14, R13 ;  /* 0x0000000d0e12723e */ /* 0x000fe400000010ff */
[----:B------:R-:W-:Y:S02]  /*1090*/  F2FP.BF16.PACK_AB R19, R12, R19 ;  /* 0x000000130c13723e */ /* 0x000fe400000010ff */
[----:B------:R-:W1:Y:S01]  /*10a0*/  LDSM.16.M88.4 R12, [R62+0xa00] ;  /* 0x000a00003e0c783b */ /* 0x000e620000000200 */
[----:B------:R-:W-:-:S02]  /*10b0*/  FMUL R21, R7, R21 ;  /* 0x0000001507157220 */ /* 0x000fc40000400000 */
[C---:B------:R-:W-:Y:S02]  /*10c0*/  FMUL R22, R41.reuse, R22 ;  /* 0x0000001629167220 */ /* 0x040fe40000400000 */
[----:B------:R-:W-:Y:S02]  /*10d0*/  FMUL R23, R41, R23 ;  /* 0x0000001729177220 */ /* 0x000fe40000400000 */
[----:B0-----:R-:W-:Y:S01]  /*10e0*/  FADD R43, R42, R43 ;  /* 0x0000002b2a2b7221 */ /* 0x001fe20000000000 */
[C---:B------:R-:W-:Y:S07]  /*10f0*/  HMMA.16816.F32.BF16 R32, R16.reuse, R36, R32 ;  /* 0x000000241020723c */ /* 0x040fee0000041820 */
[----:B------:R-:W-:Y:S01]  /*1100*/  FADD R36, R44, R45 ;  /* 0x0000002d2c247221 */ /* 0x000fe20000000000 */
[----:B------:R-:W-:Y:S01]  /*1110*/  HMMA.16816.F32.BF16 R20, R16, R38, R20 ;  /* 0x000000261014723c */ /* 0x000fe20000041814 */
[----:B------:R-:W0:Y:S04]  /*1120*/  SHFL.BFLY PT, R38, R43, 0x1, 0x1f ;  /* 0x0c201f002b267f89 */ /* 0x000e2800000e0000 */
[----:B------:R-:W2:Y:S01]  /*1130*/  SHFL.BFLY PT, R37, R36, 0x1, 0x1f ;  /* 0x0c201f0024257f89 */ /* 0x000ea200000e0000 */
[----:B------:R-:W-:Y:S01]  /*1140*/  IADD3 R3, R3, 0x10, RZ ;  /* 0x0000001003037810 */ /* 0x000fe20007ffe0ff */
[----:B------:R-:W-:-:S03]  /*1150*/  FMUL R24, R7, R24 ;  /* 0x0000001807187220 */ /* 0x000fc60000400000 */
[----:B------:R-:W-:Y:S01]  /*1160*/  ISETP.GE.AND P0, PT, R3, c[0x0][0x1d0], PT ;  /* 0x0000740003007a0c */ /* 0x000fe20003f06270 */
[----:B------:R-:W-:Y:S02]  /*1170*/  FMUL R25, R7, R25 ;  /* 0x0000001907197220 */ /* 0x000fe40000400000 */
[C---:B------:R-:W-:Y:S02]  /*1180*/  FMUL R26, R41.reuse, R26 ;  /* 0x0000001a291a7220 */ /* 0x040fe40000400000 */
[----:B------:R-:W-:Y:S02]  /*1190*/  FMUL R27, R41, R27 ;  /* 0x0000001b291b7220 */ /* 0x000fe40000400000 */
[C---:B------:R-:W-:Y:S02]  /*11a0*/  FMUL R28, R7.reuse, R28 ;  /* 0x0000001c071c7220 */ /* 0x040fe40000400000 */
[----:B------:R-:W-:Y:S02]  /*11b0*/  FMUL R29, R7, R29 ;  /* 0x0000001d071d7220 */ /* 0x000fe40000400000 */
[----:B------:R-:W-:-:S02]  /*11c0*/  FMUL R30, R41, R30 ;  /* 0x0000001e291e7220 */ /* 0x000fc40000400000 */
[----:B------:R-:W-:Y:S01]  /*11d0*/  FMUL R31, R41, R31 ;  /* 0x0000001f291f7220 */ /* 0x000fe20000400000 */
[----:B-1----:R-:W-:Y:S01]  /*11e0*/  HMMA.16816.F32.BF16 R24, R16, R12, R24 ;  /* 0x0000000c1018723c */ /* 0x002fe20000041818 */
[----:B0-----:R-:W-:Y:S02]  /*11f0*/  FADD R38, R43, R38 ;  /* 0x000000262b267221 */ /* 0x001fe40000000000 */
[----:B--2---:R-:W-:-:S04]  /*1200*/  FADD R37, R36, R37 ;  /* 0x0000002524257221 */ /* 0x004fc80000000000 */
[----:B------:R-:W-:Y:S01]  /*1210*/  IMAD.MOV.U32 R12, RZ, RZ, 0x10 ;  /* 0x00000010ff0c7424 */ /* 0x000fe200078e00ff */
[----:B------:R-:W-:Y:S01]  /*1220*/  HMMA.16816.F32.BF16 R28, R16, R14, R28 ;  /* 0x0000000e101c723c */ /* 0x000fe2000004181c */
[----:B------:R-:W-:Y:S01]  /*1230*/  FFMA R4, R7, R4, R37 ;  /* 0x0000000407047223 */ /* 0x000fe20000000025 */
[----:B------:R-:W-:Y:S01]  /*1240*/  MOV R7, R53 ;  /* 0x0000003500077202 */ /* 0x000fe20000000f00 */
[C---:B------:R-:W-:Y:S01]  /*1250*/  IMAD R2, R12.reuse, c[0x0][0x1b4], R2 ;  /* 0x00006d000c027a24 */ /* 0x040fe200078e0202 */
[----:B------:R-:W-:Y:S01]  /*1260*/  MOV R52, R40 ;  /* 0x0000002800347202 */ /* 0x000fe20000000f00 */
[----:B------:R-:W-:Y:S02]  /*1270*/  IMAD R5, R12, c[0x0][0x1a4], R5 ;  /* 0x000069000c057a24 */ /* 0x000fe400078e0205 */
[----:B------:R-:W-:Y:S01]  /*1280*/  FFMA R6, R41, R6, R38 ;  /* 0x0000000629067223 */ /* 0x000fe20000000026 */
[----:B------:R-:W-:Y:S05]  /*1290*/  @!P0 BRA `(.L_x_1) ;  /* 0xfffff74000008947 */ /* 0x000fea000383ffff */
.L_x_0:
[----:B------:R-:W1:Y:S01]  /*12a0*/  S2R R36, SR_CTAID.Y ;  /* 0x0000000000247919 */ /* 0x000e620000002600 */
[----:B------:R-:W-:Y:S01]  /*12b0*/  MOV R12, R4 ;  /* 0x00000004000c7202 */ /* 0x000fe20000000f00 */
[----:B0-----:R-:W-:Y:S01]  /*12c0*/  IMAD.MOV.U32 R19, RZ, RZ, R6 ;  /* 0x000000ffff137224 */ /* 0x001fe200078e0006 */
[----:B------:R-:W-:Y:S01]  /*12d0*/  SHF.L.U32 R0, R68, 0x2, RZ ;  /* 0x0000000244007819 */ /* 0x000fe200000006ff */
[----:B------:R-:W-:Y:S01]  /*12e0*/  IMAD R5, R65, c[0x0][0x1c4], RZ ;  /* 0x0000710041057a24 */ /* 0x000fe200078e02ff */
[C---:B------:R-:W-:Y:S01]  /*12f0*/  FSETP.GEU.AND P3, PT, R12.reuse, 1.175494350822287508e-38, PT ;  /* 0x008000000c00780b */ /* 0x040fe20003f6e000 */
[----:B------:R-:W-:Y:S01]  /*1300*/  FMUL R3, R12, 8388608 ;  /* 0x4b0000000c037820 */ /* 0x000fe20000400000 */
[C---:B------:R-:W-:Y:S01]  /*1310*/  FSETP.GEU.AND P4, PT, R19.reuse, 1.175494350822287508e-38, PT ;  /* 0x008000001300780b */ /* 0x040fe20003f8e000 */
[----:B------:R-:W-:Y:S01]  /*1320*/  FMUL R2, R19, 8388608 ;  /* 0x4b00000013027820 */ /* 0x000fe20000400000 */
[----:B------:R-:W-:Y:S01]  /*1330*/  LOP3.LUT R7, R0, 0xb8, RZ, 0xc0, !PT ;  /* 0x000000b800077812 */ /* 0x000fe200078ec0ff */
[----:B------:R-:W-:Y:S01]  /*1340*/  IMAD.SHL.U32 R6, R5, 0x2, RZ ;  /* 0x0000000205067824 */ /* 0x000fe200078e00ff */
[----:B------:R-:W-:Y:S01]  /*1350*/  FSEL R0, R3, R12, !P3 ;  /* 0x0000000c03007208 */ /* 0x000fe20005800000 */
[----:B------:R-:W0:Y:S01]  /*1360*/  S2R R16, SR_TID.X ;  /* 0x0000000000107919 */ /* 0x000e220000002100 */
[----:B------:R-:W-:Y:S01]  /*1370*/  FSEL R2, R2, R19, !P4 ;  /* 0x0000001302027208 */ /* 0x000fe20006000000 */
[----:B------:R-:W-:Y:S01]  /*1380*/  IMAD.HI R5, R5, 0x2, RZ ;  /* 0x0000000205057827 */ /* 0x000fe200078e02ff */
[----:B------:R-:W-:Y:S01]  /*1390*/  IADD3 R13, R0, -0x3f3504f3, RZ ;  /* 0xc0cafb0d000d7810 */ /* 0x000fe20007ffe0ff */
[----:B------:R-:W-:Y:S01]  /*13a0*/  BAR.SYNC.DEFER_BLOCKING 0x0 ;  /* 0x0000000000007b1d */ /* 0x000fe20000010000 */
[----:B------:R-:W-:Y:S01]  /*13b0*/  IADD3 R11, R2, -0x3f3504f3, RZ ;  /* 0xc0cafb0d020b7810 */ /* 0x000fe20007ffe0ff */
[----:B------:R-:W-:Y:S01]  /*13c0*/  IMAD R67, R67, c[0x0][0x1c8], RZ ;  /* 0x0000720043437a24 */ /* 0x000fe200078e02ff */
[----:B------:R-:W-:-:S02]  /*13d0*/  LOP3.LUT R13, R13, 0xff800000, RZ, 0xc0, !PT ;  /* 0xff8000000d0d7812 */ /* 0x000fc400078ec0ff */
[----:B------:R-:W-:Y:S01]  /*13e0*/  SHF.L.U32 R9, R68, 0x3, RZ ;  /* 0x0000000344097819 */ /* 0x000fe200000006ff */
[----:B------:R-:W2:Y:S01]  /*13f0*/  S2R R37, SR_TID.X ;  /* 0x0000000000257919 */ /* 0x000ea20000002100 */
[----:B------:R-:W-:Y:S01]  /*1400*/  LOP3.LUT R11, R11, 0xff800000, RZ, 0xc0, !PT ;  /* 0xff8000000b0b7812 */ /* 0x000fe200078ec0ff */
[----:B-1----:R-:W-:Y:S01]  /*1410*/  IMAD R4, R36, c[0x0][0x1c0], RZ ;  /* 0x0000700024047a24 */ /* 0x002fe200078e02ff */
[----:B------:R-:W-:Y:S02]  /*1420*/  FSETP.GT.AND P1, PT, |R19|, 8.50705917302346158658e+37, PT ;  /* 0x7e8000001300780b */ /* 0x000fe40003f24200 */
[----:B------:R-:W-:Y:S01]  /*1430*/  SHF.L.U32 R8, R68, 0x6, RZ ;  /* 0x0000000644087819 */ /* 0x000fe200000006ff */
[----:B------:R-:W-:Y:S01]  /*1440*/  I2F R15, R11 ;  /* 0x0000000b000f7306 */ /* 0x000fe20000201400 */
[C---:B------:R-:W-:Y:S01]  /*1450*/  SHF.L.U32 R3, R4.reuse, 0x1, RZ ;  /* 0x0000000104037819 */ /* 0x040fe200000006ff */
[----:B------:R-:W-:Y:S01]  /*1460*/  IMAD.HI R4, R4, 0x2, RZ ;  /* 0x0000000204047827 */ /* 0x000fe200078e02ff */
[----:B------:R-:W-:-:S02]  /*1470*/  LOP3.LUT R10, R9, 0x180, RZ, 0xc0, !PT ;  /* 0x00000180090a7812 */ /* 0x000fc400078ec0ff */
[----:B------:R-:W-:Y:S02]  /*1480*/  IADD3 R3, P5, P6, R6, c[0x0][0x178], R3 ;  /* 0x00005e0006037a10 */ /* 0x000fe40007ebe003 */
[C---:B------:R-:W-:Y:S01]  /*1490*/  FSETP.GEU.AND P2, PT, |R19|.reuse, 1.175494350822287508e-38, PT ;  /* 0x008000001300780b */ /* 0x040fe20003f4e200 */
[----:B------:R-:W1:Y:S01]  /*14a0*/  I2F R6, R13 ;  /* 0x0000000d00067306 */ /* 0x000e620000201400 */
[----:B------:R-:W-:Y:S01]  /*14b0*/  SHF.R.U32.HI R9, RZ, 0x1, R68 ;  /* 0x00000001ff097819 */ /* 0x000fe20000011644 */
[----:B------:R-:W-:Y:S01]  /*14c0*/  @P1 FMUL R19, R19, 0.25 ;  /* 0x3e80000013131820 */ /* 0x000fe20000400000 */
[----:B------:R-:W-:Y:S01]  /*14d0*/  LOP3.LUT R8, R7, 0x40, R8, 0xf8, !PT ;  /* 0x0000004007087812 */ /* 0x000fe200078ef808 */
[----:B------:R-:W-:Y:S01]  /*14e0*/  @P1 FMUL R31, R31, 0.25 ;  /* 0x3e8000001f1f1820 */ /* 0x000fe20000400000 */
[----:B------:R-:W-:Y:S01]  /*14f0*/  LOP3.LUT R7, R68, 0x7, RZ, 0xc0, !PT ;  /* 0x0000000744077812 */ /* 0x000fe200078ec0ff */
[----:B------:R-:W-:Y:S01]  /*1500*/  @P1 FMUL R34, R34, 0.25 ;  /* 0x3e80000022221820 */ /* 0x000fe20000400000 */
[----:B------:R-:W-:Y:S01]  /*1510*/  LOP3.LUT R14, R9, 0x4, RZ, 0xc0, !PT ;  /* 0x00000004090e7812 */ /* 0x000fe200078ec0ff */
[----:B------:R-:W-:Y:S01]  /*1520*/  @P1 FMUL R30, R30, 0.25 ;  /* 0x3e8000001e1e1820 */ /* 0x000fe20000400000 */
[----:B------:R-:W-:Y:S01]  /*1530*/  LEA R17, R7, R10, 0x4 ;  /* 0x0000000a07117211 */ /* 0x000fe200078e20ff */
[----:B------:R-:W-:Y:S01]  /*1540*/  @P1 FMUL R27, R27, 0.25 ;  /* 0x3e8000001b1b1820 */ /* 0x000fe20000400000 */
[----:B------:R-:W-:Y:S01]  /*1550*/  LEA R14, R7, R14, 0x3 ;  /* 0x0000000e070e7211 */ /* 0x000fe200078e18ff */
[----:B------:R-:W-:Y:S01]  /*1560*/  @!P2 FMUL R19, R19, 16777216 ;  /* 0x4b8000001313a820 */ /* 0x000fe20000400000 */
[----:B------:R-:W-:Y:S01]  /*1570*/  FSEL R7, RZ, -23, P3 ;  /* 0xc1b80000ff077808 */ /* 0x000fe20001800000 */
[----:B------:R-:W-:Y:S01]  /*1580*/  @!P2 FMUL R31, R31, 16777216 ;  /* 0x4b8000001f1fa820 */ /* 0x000fe20000400000 */
[----:B------:R-:W-:Y:S01]  /*1590*/  FSEL R10, RZ, -23, P4 ;  /* 0xc1b80000ff0a7808 */ /* 0x000fe20002000000 */
[----:B------:R-:W-:Y:S01]  /*15a0*/  @!P2 FMUL R34, R34, 16777216 ;  /* 0x4b8000002222a820 */ /* 0x000fe20000400000 */
[----:B------:R-:W-:Y:S01]  /*15b0*/  FSETP.GT.AND P3, PT, |R12|, 8.50705917302346158658e+37, PT ;  /* 0x7e8000000c00780b */ /* 0x000fe20003f64200 */
[----:B-1----:R-:W-:Y:S01]  /*15c0*/  FFMA.FTZ R7, R6, 1.1920928955078125e-07, R7 ;  /* 0x3400000006077823 */ /* 0x002fe20000010007 */
[----:B------:R-:W-:Y:S01]  /*15d0*/  FSETP.GEU.AND P4, PT, |R12|, 1.175494350822287508e-38, PT ;  /* 0x008000000c00780b */ /* 0x000fe20003f8e200 */
[----:B------:R-:W-:Y:S01]  /*15e0*/  FFMA.FTZ R6, R15, 1.1920928955078125e-07, R10 ;  /* 0x340000000f067823 */ /* 0x000fe2000001000a */
[----:B0-----:R-:W-:Y:S01]  /*15f0*/  LOP3.LUT R16, R16, 0x10, RZ, 0xc0, !PT ;  /* 0x0000001010107812 */ /* 0x001fe200078ec0ff */
[----:B------:R-:W0:Y:S01]  /*1600*/  MUFU.RCP R15, R19 ;  /* 0x00000013000f7308 */ /* 0x000e220000001000 */
[----:B------:R-:W-:Y:S01]  /*1610*/  IADD3.X R4, R5, c[0x0][0x17c], R4, P5, P6 ;  /* 0x00005f0005047a10 */ /* 0x000fe20002fec404 */
[----:B------:R-:W-:Y:S01]  /*1620*/  @P1 FMUL R26, R26, 0.25 ;  /* 0x3e8000001a1a1820 */ /* 0x000fe20000400000 */
[----:B------:R-:W-:Y:S01]  /*1630*/  LEA R5, R16, R14, 0x2 ;  /* 0x0000000e10057211 */ /* 0x000fe200078e10ff */
[----:B------:R-:W-:Y:S01]  /*1640*/  @P1 FMUL R23, R23, 0.25 ;  /* 0x3e80000017171820 */ /* 0x000fe20000400000 */
[----:B------:R-:W-:Y:S01]  /*1650*/  IADD3 R16, R0, -R13, RZ ;  /* 0x8000000d00107210 */ /* 0x000fe20007ffe0ff */
[----:B------:R-:W-:Y:S01]  /*1660*/  @P1 FMUL R22, R22, 0.25 ;  /* 0x3e80000016161820 */ /* 0x000fe20000400000 */
[--C-:B------:R-:W-:Y:S01]  /*1670*/  SHF.R.S32.HI R9, RZ, 0x4, R68.reuse ;  /* 0x00000004ff097819 */ /* 0x100fe20000011444 */
[----:B------:R-:W-:Y:S01]  /*1680*/  @P3 FMUL R12, R12, 0.25 ;  /* 0x3e8000000c0c3820 */ /* 0x000fe20000400000 */
[----:B------:R-:W-:Y:S01]  /*1690*/  LOP3.LUT R17, R17, 0x48, R68, 0x78, !PT ;  /* 0x0000004811117812 */ /* 0x000fe200078e7844 */
[----:B------:R-:W-:Y:S01]  /*16a0*/  FADD R16, R16, -1 ;  /* 0xbf80000010107421 */ /* 0x000fe20000000000 */
[----:B------:R-:W-:Y:S01]  /*16b0*/  SGXT R9, R9, 0x1 ;  /* 0x000000010909781a */ /* 0x000fe20000000200 */
[----:B------:R-:W-:Y:S01]  /*16c0*/  @!P4 FMUL R12, R12, 16777216 ;  /* 0x4b8000000c0cc820 */ /* 0x000fe20000400000 */
[----:B--2---:R-:W-:Y:S01]  /*16d0*/  LEA.HI R37, R37, 0x1c, RZ, 0x1b ;  /* 0x0000001c25257811 */ /* 0x004fe200078fd8ff */
[----:B------:R-:W-:Y:S01]  /*16e0*/  @P1 FMUL R35, R35, 0.25 ;  /* 0x3e80000023231820 */ /* 0x000fe20000400000 */
[----:B------:R-:W-:Y:S01]  /*16f0*/  LOP3.LUT R9, R8, 0x240, R9, 0x78, !PT ;  /* 0x0000024008097812 */ /* 0x000fe200078e7809 */
[C---:B0-----:R-:W-:Y:S01]  /*1700*/  FMUL R10, R15.reuse, R31 ;  /* 0x0000001f0f0a7220 */ /* 0x041fe20000400000 */
[----:B------:R-:W-:Y:S01]  /*1710*/  ISETP.GE.U32.AND P1, PT, R2, 0x7f800000, PT ;  /* 0x7f8000000200780c */ /* 0x000fe20003f26070 */
[----:B------:R-:W-:Y:S01]  /*1720*/  FMUL R31, R15, R34 ;  /* 0x000000220f1f7220 */ /* 0x000fe20000400000 */
[----:B------:R-:W0:Y:S01]  /*1730*/  MUFU.RCP R12, R12 ;  /* 0x0000000c000c7308 */ /* 0x000e220000001000 */
[----:B------:R-:W-:Y:S01]  /*1740*/  MOV R34, 0x3dc6b27f ;  /* 0x3dc6b27f00227802 */ /* 0x000fe20000000f00 */
[----:B------:R-:W-:Y:S01]  /*1750*/  @P3 FMUL R29, R29, 0.25 ;  /* 0x3e8000001d1d3820 */ /* 0x000fe20000400000 */
[----:B------:R-:W-:Y:S01]  /*1760*/  LOP3.LUT R69, R69, 0x78, RZ, 0xc0, !PT ;  /* 0x0000007845457812 */ /* 0x000fe200078ec0ff */
[----:B------:R-:W-:Y:S01]  /*1770*/  @P3 FMUL R25, R25, 0.25 ;  /* 0x3e80000019193820 */ /* 0x000fe20000400000 */
[----:B------:R-:W-:Y:S01]  /*1780*/  LOP3.LUT P0, RZ, R68, 0x60, RZ, 0xc0, !PT ;  /* 0x0000006044ff7812 */ /* 0x000fe2000780c0ff */
[----:B------:R-:W-:-:S02]  /*1790*/  FFMA.FTZ R13, R16, R34, -0.16845393180847167969 ;  /* 0xbe2c7f30100d7423 */ /* 0x000fc40000010022 */
[----:B------:R-:W-:Y:S02]  /*17a0*/  @P3 FMUL R24, R24, 0.25 ;  /* 0x3e80000018183820 */ /* 0x000fe40000400000 */
[----:B------:R-:W-:Y:S02]  /*17b0*/  @P3 FMUL R20, R20, 0.25 ;  /* 0x3e80000014143820 */ /* 0x000fe40000400000 */
[----:B------:R-:W-:Y:S02]  /*17c0*/  @P3 FMUL R32, R32, 0.25 ;  /* 0x3e80000020203820 */ /* 0x000fe40000400000 */
[----:B------:R-:W-:Y:S02]  /*17d0*/  @P3 FMUL R28, R28, 0.25 ;  /* 0x3e8000001c1c3820 */ /* 0x000fe40000400000 */
[----:B------:R-:W-:Y:S02]  /*17e0*/  @P3 FMUL R21, R21, 0.25 ;  /* 0x3e80000015153820 */ /* 0x000fe40000400000 */
[----:B------:R-:W-:-:S02]  /*17f0*/  @P3 FMUL R33, R33, 0.25 ;  /* 0x3e80000021213820 */ /* 0x000fc40000400000 */
[----:B------:R-:W-:Y:S02]  /*1800*/  FFMA.FTZ R13, R16, R13, 0.1716887056827545166 ;  /* 0x3e2fcf2a100d7423 */ /* 0x000fe4000001000d */
[----:B------:R-:W-:Y:S02]  /*1810*/  @!P2 FMUL R30, R30, 16777216 ;  /* 0x4b8000001e1ea820 */ /* 0x000fe40000400000 */
[----:B------:R-:W-:Y:S02]  /*1820*/  @!P2 FMUL R27, R27, 16777216 ;  /* 0x4b8000001b1ba820 */ /* 0x000fe40000400000 */
[----:B------:R-:W-:Y:S02]  /*1830*/  @!P2 FMUL R26, R26, 16777216 ;  /* 0x4b8000001a1aa820 */ /* 0x000fe40000400000 */
[----:B------:R-:W-:Y:S02]  /*1840*/  @!P2 FMUL R23, R23, 16777216 ;  /* 0x4b8000001717a820 */ /* 0x000fe40000400000 */
[----:B------:R-:W-:-:S02]  /*1850*/  @!P2 FMUL R22, R22, 16777216 ;  /* 0x4b8000001616a820 */ /* 0x000fc40000400000 */
[----:B------:R-:W-:Y:S01]  /*1860*/  @!P2 FMUL R35, R35, 16777216 ;  /* 0x4b8000002323a820 */ /* 0x000fe20000400000 */
[----:B------:R-:W-:Y:S01]  /*1870*/  ISETP.GE.U32.AND P2, PT, R0, 0x7f800000, PT ;  /* 0x7f8000000000780c */ /* 0x000fe20003f46070 */
[----:B------:R-:W-:Y:S02]  /*1880*/  @!P4 FMUL R29, R29, 16777216 ;  /* 0x4b8000001d1dc820 */ /* 0x000fe40000400000 */
[----:B------:R-:W-:Y:S02]  /*1890*/  @!P4 FMUL R25, R25, 16777216 ;  /* 0x4b8000001919c820 */ /* 0x000fe40000400000 */
[----:B------:R-:W-:Y:S02]  /*18a0*/  @!P4 FMUL R24, R24, 16777216 ;  /* 0x4b8000001818c820 */ /* 0x000fe40000400000 */
[----:B------:R-:W-:Y:S02]  /*18b0*/  @!P4 FMUL R20, R20, 16777216 ;  /* 0x4b8000001414c820 */ /* 0x000fe40000400000 */
[----:B------:R-:W-:-:S02]  /*18c0*/  @!P4 FMUL R32, R32, 16777216 ;  /* 0x4b8000002020c820 */ /* 0x000fc40000400000 */
[----:B------:R-:W-:Y:S02]  /*18d0*/  @!P4 FMUL R28, R28, 16777216 ;  /* 0x4b8000001c1cc820 */ /* 0x000fe40000400000 */
[----:B------:R-:W-:Y:S02]  /*18e0*/  @!P4 FMUL R21, R21, 16777216 ;  /* 0x4b8000001515c820 */ /* 0x000fe40000400000 */
[----:B------:R-:W-:Y:S02]  /*18f0*/  @!P4 FMUL R33, R33, 16777216 ;  /* 0x4b8000002121c820 */ /* 0x000fe40000400000 */
[----:B------:R-:W-:Y:S02]  /*1900*/  FFMA.FTZ R13, R16, R13, -0.17900948226451873779 ;  /* 0xbe374e43100d7423 */ /* 0x000fe4000001000d */
[C---:B------:R-:W-:Y:S02]  /*1910*/  FMUL R30, R15.reuse, R30 ;  /* 0x0000001e0f1e7220 */ /* 0x040fe40000400000 */
[----:B------:R-:W-:-:S02]  /*1920*/  FMUL R27, R15, R27 ;  /* 0x0000001b0f1b7220 */ /* 0x000fc40000400000 */
[C---:B------:R-:W-:Y:S02]  /*1930*/  FMUL R19, R15.reuse, R26 ;  /* 0x0000001a0f137220 */ /* 0x040fe40000400000 */
[C---:B------:R-:W-:Y:S01]  /*1940*/  FMUL R23, R15.reuse, R23 ;  /* 0x000000170f177220 */ /* 0x040fe20000400000 */
[----:B------:R-:W-:Y:S01]  /*1950*/  F2FP.BF16.PACK_AB R27, R10, R27 ;  /* 0x0000001b0a1b723e */ /* 0x000fe200000010ff */
[C---:B------:R-:W-:Y:S02]  /*1960*/  FMUL R22, R15.reuse, R22 ;  /* 0x000000160f167220 */ /* 0x040fe40000400000 */
[----:B------:R-:W-:Y:S02]  /*1970*/  FMUL R18, R15, R35 ;  /* 0x000000230f127220 */ /* 0x000fe40000400000 */
[----:B------:R-:W-:Y:S02]  /*1980*/  IMAD.SHL.U32 R8, R68, 0x80, RZ ;  /* 0x0000008044087824 */ /* 0x000fe400078e00ff */
[C---:B0-----:R-:W-:Y:S01]  /*1990*/  FMUL R15, R12.reuse, R29 ;  /* 0x0000001d0c0f7220 */ /* 0x041fe20000400000 */
[----:B------:R-:W-:Y:S01]  /*19a0*/  F2FP.BF16.PACK_AB R26, R23, R18 ;  /* 0x00000012171a723e */ /* 0x000fe200000010ff */
[C---:B------:R-:W-:Y:S01]  /*19b0*/  FMUL R14, R12.reuse, R25 ;  /* 0x000000190c0e7220 */ /* 0x040fe20000400000 */
[----:B------:R-:W-:Y:S01]  /*19c0*/  LOP3.LUT R8, R17, 0x600, R8, 0xf8, !PT ;  /* 0x0000060011087812 */ /* 0x000fe200078ef808 */
[----:B------:R-:W-:-:S02]  /*19d0*/  FMUL R25, R12, R24 ;  /* 0x000000180c197220 */ /* 0x000fc40000400000 */
[C---:B------:R-:W-:Y:S01]  /*19e0*/  FMUL R20, R12.reuse, R20 ;  /* 0x000000140c147220 */ /* 0x040fe20000400000 */
[----:B------:R-:W-:Y:S01]  /*19f0*/  F2FP.BF16.PACK_AB R15, R15, R14 ;  /* 0x0000000e0f0f723e */ /* 0x000fe200000010ff */
[C---:B------:R-:W-:Y:S02]  /*1a00*/  FMUL R29, R12.reuse, R32 ;  /* 0x000000200c1d7220 */ /* 0x040fe40000400000 */
[----:B------:R-:W-:Y:S02]  /*1a10*/  FMUL R28, R12, R28 ;  /* 0x0000001c0c1c7220 */ /* 0x000fe40000400000 */
[----:B------:R-:W-:Y:S02]  /*1a20*/  FFMA.FTZ R13, R16, R13, 0.20512372255325317383 ;  /* 0x3e520bf4100d7423 */ /* 0x000fe4000001000d */
[C---:B------:R-:W-:Y:S02]  /*1a30*/  FMUL R21, R12.reuse, R21 ;  /* 0x000000150c157220 */ /* 0x040fe40000400000 */
[----:B------:R-:W-:Y:S01]  /*1a40*/  FMUL R24, R12, R33 ;  /* 0x000000210c187220 */ /* 0x000fe20000400000 */
[----:B------:R-:W-:Y:S01]  /*1a50*/  F2FP.BF16.PACK_AB R12, R20, R29 ;  /* 0x0000001d140c723e */ /* 0x000fe200000010ff */
[----:B------:R-:W-:Y:S01]  /*1a60*/  FFMA.FTZ R17, R16, R13, -0.24046532809734344482 ;  /* 0xbe763c8b10117423 */ /* 0x000fe2000001000d */
[----:B------:R-:W-:Y:S01]  /*1a70*/  F2FP.BF16.PACK_AB R13, R28, R25 ;  /* 0x000000191c0d723e */ /* 0x000fe200000010ff */
[----:B------:R-:W-:Y:S01]  /*1a80*/  IMAD.IADD R11, R2, 0x1, -R11 ;  /* 0x00000001020b7824 */ /* 0x000fe200078e0a0b */
[----:B------:R-:W-:Y:S01]  /*1a90*/  F2FP.BF16.PACK_AB R14, R21, R24 ;  /* 0x00000018150e723e */ /* 0x000fe200000010ff */
[----:B------:R-:W-:Y:S01]  /*1aa0*/  FFMA.FTZ R17, R16, R17, 0.28857114911079406738 ;  /* 0x3e93bf9910117423 */ /* 0x000fe20000010011 */
[----:B------:R-:W-:Y:S01]  /*1ab0*/  F2FP.BF16.PACK_AB R20, R22, R31 ;  /* 0x0000001f1614723e */ /* 0x000fe200000010ff */
[----:B------:R0:W-:Y:S01]  /*1ac0*/  STS.64 [R9], R12 ;  /* 0x0000000c09007388 */ /* 0x0001e20000000a00 */
[----:B------:R-:W-:Y:S01]  /*1ad0*/  F2FP.BF16.PACK_AB R21, R30, R19 ;  /* 0x000000131e15723e */ /* 0x000fe200000010ff */
[----:B------:R-:W-:Y:S01]  /*1ae0*/  FADD R29, R11, -1 ;  /* 0xbf8000000b1d7421 */ /* 0x000fe20000000000 */
[----:B------:R-:W-:Y:S01]  /*1af0*/  LOP3.LUT R22, R9, 0x8, RZ, 0x3c, !PT ;  /* 0x0000000809167812 */ /* 0x000fe200078e3cff */
[----:B------:R1:W-:Y:S01]  /*1b00*/  STS.64 [R9+0x100], R14 ;  /* 0x0001000e09007388 */ /* 0x0003e20000000a00 */
[----:B------:R-:W-:Y:S01]  /*1b10*/  LOP3.LUT R11, R8, 0x8, RZ, 0x3c, !PT ;  /* 0x00000008080b7812 */ /* 0x000fe200078e3cff */
[----:B------:R-:W-:Y:S01]  /*1b20*/  FFMA.FTZ R10, R29, R34, -0.16845393180847167969 ;  /* 0xbe2c7f301d0a7423 */ /* 0x000fe20000010022 */
[----:B------:R-:W-:Y:S01]  /*1b30*/  MOV R30, c[0x0][0x1c8] ;  /* 0x00007200001e7a02 */ /* 0x000fe20000000f00 */
[----:B------:R2:W-:Y:S01]  /*1b40*/  STS.64 [R22+0x400], R20 ;  /* 0x0004001416007388 */ /* 0x0005e20000000a00 */
[----:B------:R-:W-:-:S02]  /*1b50*/  FFMA.FTZ R17, R16, R17, -0.36067417263984680176 ;  /* 0xbeb8aa4910117423 */ /* 0x000fc40000010011 */
[C---:B------:R-:W-:Y:S01]  /*1b60*/  FFMA.FTZ R10, R29.reuse, R10, 0.1716887056827545166 ;  /* 0x3e2fcf2a1d0a7423 */ /* 0x040fe2000001000a */
[----:B------:R3:W-:Y:S01]  /*1b70*/  STS.64 [R22+0x500], R26 ;  /* 0x0005001a16007388 */ /* 0x0007e20000000a00 */
[----:B0-----:R-:W-:Y:S01]  /*1b80*/  LEA R13, R30, R67, 0x2 ;  /* 0x000000431e0d7211 */ /* 0x001fe200078e10ff */
[----:B------:R-:W-:Y:S02]  /*1b90*/  FFMA.FTZ R17, R16, R17, 0.48089820146560668945 ;  /* 0x3ef6384a10117423 */ /* 0x000fe40000010011 */
[----:B------:R-:W-:Y:S01]  /*1ba0*/  BAR.SYNC.DEFER_BLOCKING 0x0 ;  /* 0x0000000000007b1d */ /* 0x000fe20000010000 */
[----:B------:R-:W-:Y:S01]  /*1bb0*/  FFMA.FTZ R10, R29, R10, -0.17900948226451873779 ;  /* 0xbe374e431d0a7423 */ /* 0x000fe2000001000a */
[----:B------:R-:W-:Y:S01]  /*1bc0*/  LEA R19, R30, R13, 0x2 ;  /* 0x0000000d1e137211 */ /* 0x000fe200078e10ff */
[----:B------:R-:W-:Y:S01]  /*1bd0*/  FFMA.FTZ R17, R16, R17, -0.72134751081466674805 ;  /* 0xbf38aa3b10117423 */ /* 0x000fe20000010011 */
[-C--:B-1----:R-:W-:Y:S01]  /*1be0*/  LEA R14, P4, R67, R3.reuse, 0x1 ;  /* 0x00000003430e7211 */ /* 0x082fe200078808ff */
[----:B------:R-:W-:Y:S01]  /*1bf0*/  FFMA.FTZ R10, R29, R10, 0.20512372255325317383 ;  /* 0x3e520bf41d0a7423 */ /* 0x000fe2000001000a */
[----:B------:R-:W-:Y:S01]  /*1c00*/  LEA R18, P6, R19, R3, 0x1 ;  /* 0x0000000313127211 */ /* 0x000fe200078c08ff */
[----:B--2---:R-:W-:Y:S01]  /*1c10*/  IMAD R21, R30, 0x4, R19 ;  /* 0x000000041e157824 */ /* 0x004fe200078e0213 */
[----:B------:R-:W-:Y:S01]  /*1c20*/  LEA.HI.X.SX32 R15, R67, R4, 0x1, P4 ;  /* 0x00000004430f7211 */ /* 0x000fe200020f0eff */
[----:B------:R-:W-:Y:S01]  /*1c30*/  FFMA.FTZ R12, R29, R10, -0.24046532809734344482 ;  /* 0xbe763c8b1d0c7423 */ /* 0x000fe2000001000a */
[----:B------:R-:W-:Y:S01]  /*1c40*/  LEA.HI.X.SX32 R19, R19, R4, 0x1, P6 ;  /* 0x0000000413137211 */ /* 0x000fe200030f0eff */
[----:B------:R-:W-:Y:S01]  /*1c50*/  FMUL R17, R16, R17 ;  /* 0x0000001110117220 */ /* 0x000fe20000400000 */
[----:B------:R-:W-:Y:S01]  /*1c60*/  LEA R23, R30, R21, 0x2 ;  /* 0x000000151e177211 */ /* 0x000fe200078e10ff */
[----:B------:R-:W-:-:S02]  /*1c70*/  FFMA.FTZ R20, R29, R12, 0.28857114911079406738 ;  /* 0x3e93bf991d147423 */ /* 0x000fc4000001000c */
[----:B------:R-:W-:Y:S01]  /*1c80*/  FMUL R17, R16, R17 ;  /* 0x0000001110117220 */ /* 0x000fe20000400000 */
[C---:B------:R-:W-:Y:S01]  /*1c90*/  LEA R25, R30.reuse, R23, 0x2 ;  /* 0x000000171e197211 */ /* 0x040fe200078e10ff */
[----:B------:R-:W-:Y:S02]  /*1ca0*/  FFMA.FTZ R20, R29, R20, -0.36067417263984680176 ;  /* 0xbeb8aa491d147423 */ /* 0x000fe40000010014 */
[----:B------:R-:W-:Y:S01]  /*1cb0*/  IMAD R24, R37, c[0x0][0x1c8], RZ ;  /* 0x0000720025187a24 */ /* 0x000fe200078e02ff */
[----:B------:R-:W-:Y:S01]  /*1cc0*/  LEA R31, R30, R25, 0x2 ;  /* 0x000000191e1f7211 */ /* 0x000fe200078e10ff */
[----:B---3--:R-:W-:Y:S01]  /*1cd0*/  FFMA.FTZ R22, R29, R20, 0.48089820146560668945 ;  /* 0x3ef6384a1d167423 */ /* 0x008fe20000010014 */
[-C--:B------:R-:W-:Y:S01]  /*1ce0*/  LEA R20, P4, R21, R3.reuse, 0x1 ;  /* 0x0000000315147211 */ /* 0x080fe200078808ff */
[----:B------:R-:W-:Y:S01]  /*1cf0*/  FFMA.FTZ R28, R16, 1.4426950216293334961, R17 ;  /* 0x3fb8aa3b101c7823 */ /* 0x000fe20000010011 */
[----:B------:R-:W0:Y:S01]  /*1d00*/  LDS.64 R8, [R8] ;  /* 0x0000000008087984 */ /* 0x000e220000000a00 */
[-C--:B------:R-:W-:Y:S01]  /*1d10*/  LEA R16, P5, R13, R3.reuse, 0x1 ;  /* 0x000000030d107211 */ /* 0x080fe200078a08ff */
[----:B------:R-:W-:Y:S01]  /*1d20*/  FFMA.FTZ R22, R29, R22, -0.72134751081466674805 ;  /* 0xbf38aa3b1d167423 */ /* 0x000fe20000010016 */
[CC--:B------:R-:W-:Y:S01]  /*1d30*/  LEA R12, P3, R24.reuse, R3.reuse, 0x1 ;  /* 0x00000003180c7211 */ /* 0x0c0fe200078608ff */
[----:B------:R-:W1:Y:S01]  /*1d40*/  LDS.64 R10, [R11] ;  /* 0x000000000b0a7984 */ /* 0x000e620000000a00 */
[----:B------:R-:W-:Y:S01]  /*1d50*/  LEA.HI.X.SX32 R17, R13, R4, 0x1, P5 ;  /* 0x000000040d117211 */ /* 0x000fe200028f0eff */
[----:B------:R-:W-:Y:S01]  /*1d60*/  FMUL R30, R29, R22 ;  /* 0x000000161d1e7220 */ /* 0x000fe20000400000 */
[----:B------:R-:W-:Y:S01]  /*1d70*/  LEA.HI.X.SX32 R13, R24, R4, 0x1, P3 ;  /* 0x00000004180d7211 */ /* 0x000fe200018f0eff */
[----:B------:R-:W-:Y:S01]  /*1d80*/  FADD R7, R7, R28 ;  /* 0x0000001c07077221 */ /* 0x000fe20000000000 */
[-C--:B------:R-:W-:Y:S01]  /*1d90*/  LEA R26, P3, R23, R3.reuse, 0x1 ;  /* 0x00000003171a7211 */ /* 0x080fe200078608ff */
[----:B------:R-:W-:Y:S01]  /*1da0*/  FMUL R30, R29, R30 ;  /* 0x0000001e1d1e7220 */ /* 0x000fe20000400000 */
[----:B------:R-:W-:-:S02]  /*1db0*/  LEA R22, P5, R31, R3, 0x1 ;  /* 0x000000031f167211 */ /* 0x000fc400078a08ff */
[-C--:B------:R-:W-:Y:S01]  /*1dc0*/  LEA.HI.X.SX32 R27, R23, R4.reuse, 0x1, P3 ;  /* 0x00000004171b7211 */ /* 0x080fe200018f0eff */
[----:B------:R-:W-:Y:S01]  /*1dd0*/  FFMA.FTZ R29, R29, 1.4426950216293334961, R30 ;  /* 0x3fb8aa3b1d1d7823 */ /* 0x000fe2000001001e */
[-C--:B------:R-:W-:Y:S02]  /*1de0*/  LEA.HI.X.SX32 R21, R21, R4.reuse, 0x1, P4 ;  /* 0x0000000415157211 */ /* 0x080fe400020f0eff */
[-C--:B------:R-:W-:Y:S01]  /*1df0*/  LEA.HI.X.SX32 R23, R31, R4.reuse, 0x1, P5 ;  /* 0x000000041f177211 */ /* 0x080fe200028f0eff */
[----:B------:R-:W-:Y:S01]  /*1e00*/  FADD R6, R6, R29 ;  /* 0x0000001d06067221 */ /* 0x000fe20000000000 */
[C---:B------:R-:W-:Y:S01]  /*1e10*/  LEA R24, P4, R25.reuse, R3, 0x1 ;  /* 0x0000000319187211 */ /* 0x040fe200078808ff */
[----:B------:R-:W-:Y:S01]  /*1e20*/  @P2 IMAD.MOV.U32 R3, RZ, RZ, 0x7f800000 ;  /* 0x7f800000ff032424 */ /* 0x000fe200078e00ff */
[----:B------:R-:W-:Y:S02]  /*1e30*/  @P1 MOV R31, 0x7f800000 ;  /* 0x7f800000001f1802 */ /* 0x000fe40000000f00 */
[----:B------:R-:W-:Y:S01]  /*1e40*/  LEA.HI.X.SX32 R25, R25, R4, 0x1, P4 ;  /* 0x0000000419197211 */ /* 0x000fe200020f0eff */
[----:B------:R-:W-:Y:S01]  /*1e50*/  @P2 FFMA.FTZ R7, R0, R3, +INF ;  /* 0x7f80000000072423 */ /* 0x000fe20000010003 */
[C---:B------:R-:W-:Y:S01]  /*1e60*/  FSETP.NEU.AND P2, PT, R2.reuse, RZ, PT ;  /* 0x000000ff0200720b */ /* 0x040fe20003f4d000 */
[----:B------:R-:W-:Y:S01]  /*1e70*/  @P1 FFMA.FTZ R6, R2, R31, +INF ;  /* 0x7f80000002061423 */ /* 0x000fe2000001001f */
[----:B------:R-:W-:-:S04]  /*1e80*/  FSETP.NEU.AND P3, PT, R0, RZ, PT ;  /* 0x000000ff0000720b */ /* 0x000fc80003f6d000 */
[----:B------:R-:W-:Y:S02]  /*1e90*/  FSEL R3, R6, -INF , P2 ;  /* 0xff80000006037808 */ /* 0x000fe40001000000 */
[----:B------:R-:W-:-:S03]  /*1ea0*/  FSEL R0, R7, -INF , P3 ;  /* 0xff80000007007808 */ /* 0x000fc60001800000 */
[----:B------:R-:W-:Y:S02]  /*1eb0*/  FFMA R3, R3, 0.69314718246459960938, R40 ;  /* 0x3f31721803037823 */ /* 0x000fe40000000028 */
[----:B------:R-:W-:Y:S01]  /*1ec0*/  FFMA R2, R0, 0.69314718246459960938, R53 ;  /* 0x3f31721800027823 */ /* 0x000fe20000000035 */
[----:B0-----:R0:W-:Y:S01]  /*1ed0*/  STG.E.U16 [R14.64], R8 ;  /* 0x000000080e007986 */ /* 0x0011e2000c101504 */
[----:B------:R-:W-:-:S03]  /*1ee0*/  PRMT R4, R8, 0x7632, R4 ;  /* 0x0000763208047816 */ /* 0x000fc60000000004 */
[----:B-1----:R1:W-:Y:S01]  /*1ef0*/  STG.E.U16 [R16.64], R10 ;  /* 0x0000000a10007986 */ /* 0x0023e2000c101504 */
[----:B------:R-:W-:-:S03]  /*1f00*/  PRMT R6, R11, 0x7632, R6 ;  /* 0x000076320b067816 */ /* 0x000fc60000000006 */
[----:B------:R2:W-:Y:S01]  /*1f10*/  STG.E.U16 [R18.64], R4 ;  /* 0x0000000412007986 */ /* 0x0005e2000c101504 */
[----:B0-----:R-:W-:Y:S02]  /*1f20*/  PRMT R15, R10, 0x7632, R15 ;  /* 0x000076320a0f7816 */ /* 0x001fe4000000000f */
[----:B-1----:R-:W-:-:S03]  /*1f30*/  PRMT R17, R9, 0x7632, R17 ;  /* 0x0000763209117816 */ /* 0x002fc60000000011 */
[----:B------:R2:W-:Y:S04]  /*1f40*/  STG.E.U16 [R20.64], R15 ;  /* 0x0000000f14007986 */ /* 0x0005e8000c101504 */
[----:B------:R2:W-:Y:S04]  /*1f50*/  STG.E.U16 [R26.64], R9 ;  /* 0x000000091a007986 */ /* 0x0005e8000c101504 */
[----:B------:R2:W-:Y:S04]  /*1f60*/  STG.E.U16 [R24.64], R11 ;  /* 0x0000000b18007986 */ /* 0x0005e8000c101504 */
[----:B------:R2:W-:Y:S04]  /*1f70*/  STG.E.U16 [R22.64], R17 ;  /* 0x0000001116007986 */ /* 0x0005e8000c101504 */
[----:B------:R2:W-:Y:S04]  /*1f80*/  STG.E.U16 [R12.64], R6 ;  /* 0x000000060c007986 */ /* 0x0005e8000c101504 */
[----:B------:R-:W-:Y:S06]  /*1f90*/  BAR.SYNC.DEFER_BLOCKING 0x0 ;  /* 0x0000000000007b1d */ /* 0x000fec0000010000 */
[----:B------:R2:W-:Y:S04]  /*1fa0*/  STS.64 [R69], R2 ;  /* 0x0000000245007388 */ /* 0x0005e80000000a00 */
[----:B------:R-:W-:Y:S06]  /*1fb0*/  BAR.SYNC.DEFER_BLOCKING 0x0 ;  /* 0x0000000000007b1d */ /* 0x000fec0000010000 */
[----:B------:R-:W-:Y:S05]  /*1fc0*/  @P0 EXIT ;  /* 0x000000000000094d */ /* 0x000fea0003800000 */
[----:B--2---:R-:W0:Y:S01]  /*1fd0*/  LDS R5, [R5] ;  /* 0x0000000005057984 */ /* 0x004e220000000800 */
[----:B------:R-:W-:Y:S01]  /*1fe0*/  IMAD R0, R36, c[0x0][0x1cc], RZ ;  /* 0x0000730024007a24 */ /* 0x000fe200078e02ff */
[C---:B------:R-:W-:Y:S01]  /*1ff0*/  SHF.L.U32 R3, R65.reuse, 0x2, RZ ;  /* 0x0000000241037819 */ /* 0x040fe200000006ff */
[----:B------:R-:W-:-:S03]  /*2000*/  IMAD.HI R65, R65, 0x4, RZ ;  /* 0x0000000441417827 */ /* 0x000fc600078e02ff */
[C---:B------:R-:W-:Y:S01]  /*2010*/  SHF.L.U32 R2, R0.reuse, 0x2, RZ ;  /* 0x0000000200027819 */ /* 0x040fe200000006ff */
[----:B------:R-:W-:-:S03]  /*2020*/  IMAD.HI R0, R0, 0x4, RZ ;  /* 0x0000000400007827 */ /* 0x000fc600078e02ff */
[----:B------:R-:W-:-:S04]  /*2030*/  IADD3 R2, P0, P1, R3, c[0x0][0x180], R2 ;  /* 0x0000600003027a10 */ /* 0x000fc8000791e002 */
[----:B------:R-:W-:-:S05]  /*2040*/  IADD3.X R3, R65, c[0x0][0x184], R0, P0, P1 ;  /* 0x0000610041037a10 */ /* 0x000fca00007e2400 */
[----:B0-----:R-:W-:Y:S01]  /*2050*/  STG.E [R2.64], R5 ;  /* 0x0000000502007986 */ /* 0x001fe2000c101904 */
[----:B------:R-:W-:Y:S05]  /*2060*/  EXIT ;  /* 0x000000000000794d */ /* 0x000fea0003800000 */
.L_x_2:
[----:B------:R-:W-:-:S00]  /*2070*/  BRA `(.L_x_2) ;  /* 0xfffffff000007947 */ /* 0x000fc0000383ffff */
[----:B------:R-:W-:-:S00]  /*2080*/  NOP ;  /* 0x0000000000007918 */ /* 0x000fc00000000000 */
[----:B------:R-:W-:-:S00]  /*2090*/  NOP ;  /* 0x0000000000007918 */ /* 0x000fc00000000000 */
[----:B------:R-:W-:-:S00]  /*20a0*/  NOP ;  /* 0x0000000000007918 */ /* 0x000fc00000000000 */
[----:B------:R-:W-:-:S00]  /*20b0*/  NOP ;  /* 0x0000000000007918 */ /* 0x000fc00000000000 */
[----:B------:R-:W-:-:S00]  /*20c0*/  NOP ;  /* 0x0000000000007918 */ /* 0x000fc00000000000 */
[----:B------:R-:W-:-:S00]  /*20d0*/  NOP ;  /* 0x0000000000007918 */ /* 0x000fc00000000000 */
[----:B------:R-:W-:-:S00]  /*20e0*/  NOP ;  /* 0x0000000000007918 */ /* 0x000fc00000000000 */
[----:B------:R-:W-:-:S00]  /*20f0*/  NOP ;  /* 0x0000000000007918 */ /* 0x000fc00000000000 */
.L_x_3:


//--------------------- .nv.global.init           --------------------------
	.section	.nv.global.init,"aw",@progbits
.nv.global.init:
	.type		_$_str,@object
	.size		_$_str,(.L_0 - _$_str)
_$_str:
        /*0000*/ 	.byte	0x5f, 0x5f, 0x43, 0x55, 0x44, 0x41, 0x5f, 0x46, 0x54, 0x5a, 0x00
.L_0:


//--------------------- .nv.shared.attn_fwd       --------------------------
	.section	.nv.shared.attn_fwd,"aw",@nobits
	.sectionflags	@""
	.align	16
